	.target	sm_100a

	.elftype	@"ET_EXEC"


//--------------------- .note.nv.tkinfo           --------------------------
	.section	.note.nv.tkinfo,"",@"SHT_NOTE"
	.sectionflags	@"SHF_NOTE_NV_TKINFO"
	.tkinfo
        /*0018*/ 	.word	0x00000002
        /*0030*/ 	.string	""
        /*0030*/ 	.string	"ptxas"
        /*0030*/ 	.string	"Cuda compilation tools, release 13.0, V13.0.88"
        /*0030*/ 	.string	"Build cuda_13.0.r13.0/compiler.36424714_0"
        /*0030*/ 	.string	"-arch sm_100a -m 64 "



//--------------------- .note.nv.cuinfo           --------------------------
	.section	.note.nv.cuinfo,"",@"SHT_NOTE"
	.sectionflags	@"SHF_NOTE_NV_CUINFO"
        /*0018*/ 	.short	0x0002
        /*001a*/ 	.short	0x0064
        /*001c*/ 	.short	0x0082
	.zero		2


//--------------------- .nv.info                  --------------------------
	.section	.nv.info,"",@"SHT_CUDA_INFO"
	.align	4


	//----- nvinfo : EIATTR_REGCOUNT
	.align		4
        /*0000*/ 	.byte	0x04, 0x2f
        /*0002*/ 	.short	(.L_19 - .L_18)
	.align		4
.L_18:
        /*0004*/ 	.word	index@(_ZN7cutlass13device_kernelINS_4gemm6kernel13GemmUniversalIN4cute5tupleIJiiiiEEENS1_10collective13CollectiveMmaINS1_35MainloopSm100TmaUmmaWarpSpecializedILi12ELi2ELi4ENS5_IJNS4_1CILi2EEENSA_ILi1EEESC_EEEEENS5_IJNSA_ILi64EEESF_NSA_ILi32EEEEEENS_10tfloat32_tENS5_IJlSC_lEEESI_SJ_NS4_8TiledMMAINS4_8MMA_AtomIJNS4_17SM100_MMA_TF32_SSISI_SI_fLi64ELi64ELNS4_4UMMA5MajorE0ELSO_0ELNSN_7ScaleInE0ELSP_0EEEEEENS4_6LayoutINS5_IJSC_SC_SC_EEENS5_IJNSA_ILi0EEESU_SU_EEEEENS5_IJNS4_10UnderscoreESX_SX_EEEEENS4_13SM90_TMA_LOADENS4_14ComposedLayoutINS4_7SwizzleILi3ELi4ELi3EEENS4_18smem_ptr_flag_bitsILi32EEENSS_INS5_IJNSA_ILi8EEESG_EEENS5_IJSG_SC_EEEEEEEvNS4_8identityENS4_23SM90_TMA_LOAD_MULTICASTES1A_vS1B_EENS_8epilogue10collective18CollectiveEpilogueINS1E_23Sm100TmaWarpSpecializedILi3ELi2ELi16ELb1ELb0EEEJSH_NS5_IJNSS_ISF_SC_EENSS_ISG_SC_EEEEESI_SJ_SI_SJ_NS1E_6fusion15FusionCallbacksIS1I_NS1M_17LinearCombinationISI_fSI_fLNS_15FloatRoundStyleE2EEESH_S1L_JEEENS4_5SM1004TMEM4LOAD26SM100_TMEM_LOAD_16dp128b8xES10_S1A_NS4_17SM75_U32x4_LDSM_NENS4_14SM90_TMA_STOREES1A_NS4_17SM90_U32x4_STSM_NENS4_39AutoVectorizingCopyWithAssumedAlignmentILi128EEEEEEvvEEEEvNT_6ParamsE)
        /*0008*/ 	.word	0x00000050


	//----- nvinfo : EIATTR_FRAME_SIZE
	.align		4
.L_19:
        /*000c*/ 	.byte	0x04, 0x11
        /*000e*/ 	.short	(.L_21 - .L_20)
	.align		4
.L_20:
        /*0010*/ 	.word	index@($__internal_2_$__cuda_sm10x_tcgen05_guardrail_trap_unallocated_columns_being_dealloced)
        /*0014*/ 	.word	0x00000000


	//----- nvinfo : EIATTR_FRAME_SIZE
	.align		4
.L_21:
        /*0018*/ 	.byte	0x04, 0x11
        /*001a*/ 	.short	(.L_23 - .L_22)
	.align		4
.L_22:
        /*001c*/ 	.word	index@($__internal_1_$__cuda_sm10x_tcgen05_guardrail_trap_phase_invalid_during_alloc)
        /*0020*/ 	.word	0x00000000


	//----- nvinfo : EIATTR_FRAME_SIZE
	.align		4
.L_23:
        /*0024*/ 	.byte	0x04, 0x11
        /*0026*/ 	.short	(.L_25 - .L_24)
	.align		4
.L_24:
        /*0028*/ 	.word	index@($__internal_0_$__cuda_sm10x_tcgen05_guardrail_trap_col_being_dealloced_not_returned_by_alloc)
        /*002c*/ 	.word	0x00000000


	//----- nvinfo : EIATTR_FRAME_SIZE
	.align		4
.L_25:
        /*0030*/ 	.byte	0x04, 0x11
        /*0032*/ 	.short	(.L_27 - .L_26)
	.align		4
.L_26:
        /*0034*/ 	.word	index@(_ZN7cutlass13device_kernelINS_4gemm6kernel13GemmUniversalIN4cute5tupleIJiiiiEEENS1_10collective13CollectiveMmaINS1_35MainloopSm100TmaUmmaWarpSpecializedILi12ELi2ELi4ENS5_IJNS4_1CILi2EEENSA_ILi1EEESC_EEEEENS5_IJNSA_ILi64EEESF_NSA_ILi32EEEEEENS_10tfloat32_tENS5_IJlSC_lEEESI_SJ_NS4_8TiledMMAINS4_8MMA_AtomIJNS4_17SM100_MMA_TF32_SSISI_SI_fLi64ELi64ELNS4_4UMMA5MajorE0ELSO_0ELNSN_7ScaleInE0ELSP_0EEEEEENS4_6LayoutINS5_IJSC_SC_SC_EEENS5_IJNSA_ILi0EEESU_SU_EEEEENS5_IJNS4_10UnderscoreESX_SX_EEEEENS4_13SM90_TMA_LOADENS4_14ComposedLayoutINS4_7SwizzleILi3ELi4ELi3EEENS4_18smem_ptr_flag_bitsILi32EEENSS_INS5_IJNSA_ILi8EEESG_EEENS5_IJSG_SC_EEEEEEEvNS4_8identityENS4_23SM90_TMA_LOAD_MULTICASTES1A_vS1B_EENS_8epilogue10collective18CollectiveEpilogueINS1E_23Sm100TmaWarpSpecializedILi3ELi2ELi16ELb1ELb0EEEJSH_NS5_IJNSS_ISF_SC_EENSS_ISG_SC_EEEEESI_SJ_SI_SJ_NS1E_6fusion15FusionCallbacksIS1I_NS1M_17LinearCombinationISI_fSI_fLNS_15FloatRoundStyleE2EEESH_S1L_JEEENS4_5SM1004TMEM4LOAD26SM100_TMEM_LOAD_16dp128b8xES10_S1A_NS4_17SM75_U32x4_LDSM_NENS4_14SM90_TMA_STOREES1A_NS4_17SM90_U32x4_STSM_NENS4_39AutoVectorizingCopyWithAssumedAlignmentILi128EEEEEEvvEEEEvNT_6ParamsE)
        /*0038*/ 	.word	0x00000000


	//----- nvinfo : EIATTR_MIN_STACK_SIZE
	.align		4
.L_27:
        /*003c*/ 	.byte	0x04, 0x12
        /*003e*/ 	.short	(.L_29 - .L_28)
	.align		4
.L_28:
        /*0040*/ 	.word	index@(_ZN7cutlass13device_kernelINS_4gemm6kernel13GemmUniversalIN4cute5tupleIJiiiiEEENS1_10collective13CollectiveMmaINS1_35MainloopSm100TmaUmmaWarpSpecializedILi12ELi2ELi4ENS5_IJNS4_1CILi2EEENSA_ILi1EEESC_EEEEENS5_IJNSA_ILi64EEESF_NSA_ILi32EEEEEENS_10tfloat32_tENS5_IJlSC_lEEESI_SJ_NS4_8TiledMMAINS4_8MMA_AtomIJNS4_17SM100_MMA_TF32_SSISI_SI_fLi64ELi64ELNS4_4UMMA5MajorE0ELSO_0ELNSN_7ScaleInE0ELSP_0EEEEEENS4_6LayoutINS5_IJSC_SC_SC_EEENS5_IJNSA_ILi0EEESU_SU_EEEEENS5_IJNS4_10UnderscoreESX_SX_EEEEENS4_13SM90_TMA_LOADENS4_14ComposedLayoutINS4_7SwizzleILi3ELi4ELi3EEENS4_18smem_ptr_flag_bitsILi32EEENSS_INS5_IJNSA_ILi8EEESG_EEENS5_IJSG_SC_EEEEEEEvNS4_8identityENS4_23SM90_TMA_LOAD_MULTICASTES1A_vS1B_EENS_8epilogue10collective18CollectiveEpilogueINS1E_23Sm100TmaWarpSpecializedILi3ELi2ELi16ELb1ELb0EEEJSH_NS5_IJNSS_ISF_SC_EENSS_ISG_SC_EEEEESI_SJ_SI_SJ_NS1E_6fusion15FusionCallbacksIS1I_NS1M_17LinearCombinationISI_fSI_fLNS_15FloatRoundStyleE2EEESH_S1L_JEEENS4_5SM1004TMEM4LOAD26SM100_TMEM_LOAD_16dp128b8xES10_S1A_NS4_17SM75_U32x4_LDSM_NENS4_14SM90_TMA_STOREES1A_NS4_17SM90_U32x4_STSM_NENS4_39AutoVectorizingCopyWithAssumedAlignmentILi128EEEEEEvvEEEEvNT_6ParamsE)
        /*0044*/ 	.word	0x00000000
.L_29:


//--------------------- .nv.compat                --------------------------
	.section	.nv.compat,"",@"SHT_CUDA_COMPAT_INFO"
	.align	4
        /*0000*/ 	.byte	0x02, 0x09, 0x01, 0x00, 0x02, 0x02, 0x02, 0x00, 0x02, 0x05, 0x05, 0x00, 0x03, 0x07, 0x01, 0x01
        /*0010*/ 	.byte	0x02, 0x03, 0x01, 0x00, 0x02, 0x06, 0x01, 0x00, 0x04, 0x0b, 0x08, 0x00, 0x09, 0x00, 0x00, 0x00
        /*0020*/ 	.byte	0x00, 0x00, 0x00, 0x00


//--------------------- .nv.info._ZN7cutlass13device_kernelINS_4gemm6kernel13GemmUniversalIN4cute5tupleIJiiiiEEENS1_10collective13CollectiveMmaINS1_35MainloopSm100TmaUmmaWarpSpecializedILi12ELi2ELi4ENS5_IJNS4_1CILi2EEENSA_ILi1EEESC_EEEEENS5_IJNSA_ILi64EEESF_NSA_ILi32EEEEEENS_10tfloat32_tENS5_IJlSC_lEEESI_SJ_NS4_8TiledMMAINS4_8MMA_AtomIJNS4_17SM100_MMA_TF32_SSISI_SI_fLi64ELi64ELNS4_4UMMA5MajorE0ELSO_0ELNSN_7ScaleInE0ELSP_0EEEEEENS4_6LayoutINS5_IJSC_SC_SC_EEENS5_IJNSA_ILi0EEESU_SU_EEEEENS5_IJNS4_10UnderscoreESX_SX_EEEEENS4_13SM90_TMA_LOADENS4_14ComposedLayoutINS4_7SwizzleILi3ELi4ELi3EEENS4_18smem_ptr_flag_bitsILi32EEENSS_INS5_IJNSA_ILi8EEESG_EEENS5_IJSG_SC_EEEEEEEvNS4_8identityENS4_23SM90_TMA_LOAD_MULTICASTES1A_vS1B_EENS_8epilogue10collective18CollectiveEpilogueINS1E_23Sm100TmaWarpSpecializedILi3ELi2ELi16ELb1ELb0EEEJSH_NS5_IJNSS_ISF_SC_EENSS_ISG_SC_EEEEESI_SJ_SI_SJ_NS1E_6fusion15FusionCallbacksIS1I_NS1M_17LinearCombinationISI_fSI_fLNS_15FloatRoundStyleE2EEESH_S1L_JEEENS4_5SM1004TMEM4LOAD26SM100_TMEM_LOAD_16dp128b8xES10_S1A_NS4_17SM75_U32x4_LDSM_NENS4_14SM90_TMA_STOREES1A_NS4_17SM90_U32x4_STSM_NENS4_39AutoVectorizingCopyWithAssumedAlignmentILi128EEEEEEvvEEEEvNT_6ParamsE --------------------------
	.section	.nv.info._ZN7cutlass13device_kernelINS_4gemm6kernel13GemmUniversalIN4cute5tupleIJiiiiEEENS1_10collective13CollectiveMmaINS1_35MainloopSm100TmaUmmaWarpSpecializedILi12ELi2ELi4ENS5_IJNS4_1CILi2EEENSA_ILi1EEESC_EEEEENS5_IJNSA_ILi64EEESF_NSA_ILi32EEEEEENS_10tfloat32_tENS5_IJlSC_lEEESI_SJ_NS4_8TiledMMAINS4_8MMA_AtomIJNS4_17SM100_MMA_TF32_SSISI_SI_fLi64ELi64ELNS4_4UMMA5MajorE0ELSO_0ELNSN_7ScaleInE0ELSP_0EEEEEENS4_6LayoutINS5_IJSC_SC_SC_EEENS5_IJNSA_ILi0EEESU_SU_EEEEENS5_IJNS4_10UnderscoreESX_SX_EEEEENS4_13SM90_TMA_LOADENS4_14ComposedLayoutINS4_7SwizzleILi3ELi4ELi3EEENS4_18smem_ptr_flag_bitsILi32EEENSS_INS5_IJNSA_ILi8EEESG_EEENS5_IJSG_SC_EEEEEEEvNS4_8identityENS4_23SM90_TMA_LOAD_MULTICASTES1A_vS1B_EENS_8epilogue10collective18CollectiveEpilogueINS1E_23Sm100TmaWarpSpecializedILi3ELi2ELi16ELb1ELb0EEEJSH_NS5_IJNSS_ISF_SC_EENSS_ISG_SC_EEEEESI_SJ_SI_SJ_NS1E_6fusion15FusionCallbacksIS1I_NS1M_17LinearCombinationISI_fSI_fLNS_15FloatRoundStyleE2EEESH_S1L_JEEENS4_5SM1004TMEM4LOAD26SM100_TMEM_LOAD_16dp128b8xES10_S1A_NS4_17SM75_U32x4_LDSM_NENS4_14SM90_TMA_STOREES1A_NS4_17SM90_U32x4_STSM_NENS4_39AutoVectorizingCopyWithAssumedAlignmentILi128EEEEEEvvEEEEvNT_6ParamsE,"",@"SHT_CUDA_INFO"
	.sectionflags	@""
	.align	4


	//----- nvinfo : EIATTR_CUDA_API_VERSION
	.align		4
        /*0000*/ 	.byte	0x04, 0x37
        /*0002*/ 	.short	(.L_31 - .L_30)
.L_30:
        /*0004*/ 	.word	0x00000082


	//----- nvinfo : EIATTR_KPARAM_INFO
	.align		4
.L_31:
        /*0008*/ 	.byte	0x04, 0x17
        /*000a*/ 	.short	(.L_33 - .L_32)
.L_32:
        /*000c*/ 	.word	0x00000000
        /*0010*/ 	.short	0x0000
        /*0012*/ 	.short	0x0000
        /*0014*/ 	.byte	0x00, 0xf0, 0x01, 0x20


	//----- nvinfo : EIATTR_AT_ENTRY_FRAGMENTS
	.align		4
.L_33:
        /*0018*/ 	.byte	0x04, 0x4f
        /*001a*/ 	.short	(.L_35 - .L_34)


	//   ....[0]....
.L_34:
        /*001c*/ 	.word	0x00000006


	//----- nvinfo : EIATTR_RESERVED_SMEM_USED
	.align		4
.L_35:
        /*0020*/ 	.byte	0x01, 0x41
	.zero		2


	//----- nvinfo : EIATTR_SPARSE_MMA_MASK
	.align		4
        /*0024*/ 	.byte	0x03, 0x50
        /*0026*/ 	.short	0x0000


	//----- nvinfo : EIATTR_TCGEN05_1CTA_USED
	.align		4
        /*0028*/ 	.byte	0x01, 0x51
	.zero		2


	//----- nvinfo : EIATTR_MAXREG_COUNT
	.align		4
        /*002c*/ 	.byte	0x03, 0x1b
        /*002e*/ 	.short	0x00ff


	//----- nvinfo : EIATTR_NUM_BARRIERS
	.align		4
        /*0030*/ 	.byte	0x02, 0x4c
        /*0032*/ 	.byte	0x07
	.zero		1


	//----- nvinfo : EIATTR_EXTERNS
	.align		4
        /*0034*/ 	.byte	0x04, 0x0f
        /*0036*/ 	.short	(.L_37 - .L_36)


	//   ....[0]....
	.align		4
.L_36:
        /*0038*/ 	.word	index@(__assertfail)


	//----- nvinfo : EIATTR_MERCURY_ISA_VERSION
	.align		4
.L_37:
        /*003c*/ 	.byte	0x03, 0x5f
        /*003e*/ 	.short	0x0101


	//----- nvinfo : EIATTR_INT_WARP_WIDE_INSTR_OFFSETS
	.align		4
        /*0040*/ 	.byte	0x04, 0x31
        /*0042*/ 	.short	(.L_39 - .L_38)


	//   ....[0]....
.L_38:
        /*0044*/ 	.word	0x00004270


	//   ....[1]....
        /*0048*/ 	.word	0x000042a0


	//   ....[2]....
        /*004c*/ 	.word	0x000042c0


	//   ....[3]....
        /*0050*/ 	.word	0x00004e40


	//   ....[4]....
        /*0054*/ 	.word	0x00004f60


	//   ....[5]....
        /*0058*/ 	.word	0x000050b0


	//   ....[6]....
        /*005c*/ 	.word	0x000051d0


	//----- nvinfo : EIATTR_COOP_GROUP_MASK_REGIDS
	.align		4
.L_39:
        /*0060*/ 	.byte	0x04, 0x29
        /*0062*/ 	.short	(.L_41 - .L_40)


	//   ....[0]....
.L_40:
        /*0064*/ 	.word	0xffffffff


	//   ....[1]....
        /*0068*/ 	.word	0xffffffff


	//   ....[2]....
        /*006c*/ 	.word	0xffffffff


	//   ....[3]....
        /*0070*/ 	.word	0xffffffff


	//   ....[4]....
        /*0074*/ 	.word	0xffffffff


	//   ....[5]....
        /*0078*/ 	.word	0xffffffff


	//   ....[6]....
        /*007c*/ 	.word	0xffffffff


	//   ....[7]....
        /*0080*/ 	.word	0xffffffff


	//   ....[8]....
        /*0084*/ 	.word	0xffffffff


	//   ....[9]....
        /*0088*/ 	.word	0xffffffff


	//   ....[10]....
        /*008c*/ 	.word	0xffffffff


	//   ....[11]....
        /*0090*/ 	.word	0xffffffff


	//   ....[12]....
        /*0094*/ 	.word	0xffffffff


	//   ....[13]....
        /*0098*/ 	.word	0xffffffff


	//----- nvinfo : EIATTR_COOP_GROUP_INSTR_OFFSETS
	.align		4
.L_41:
        /*009c*/ 	.byte	0x04, 0x28
        /*009e*/ 	.short	(.L_43 - .L_42)


	//   ....[0]....
.L_42:
        /*00a0*/ 	.word	0x00000080


	//   ....[1]....
        /*00a4*/ 	.word	0x000004f0


	//   ....[2]....
        /*00a8*/ 	.word	0x000007b0


	//   ....[3]....
        /*00ac*/ 	.word	0x00000930


	//   ....[4]....
        /*00b0*/ 	.word	0x00000a30


	//   ....[5]....
        /*00b4*/ 	.word	0x00000ba0


	//   ....[6]....
        /*00b8*/ 	.word	0x00000d40


	//   ....[7]....
        /*00bc*/ 	.word	0x00000f00


	//   ....[8]....
        /*00c0*/ 	.word	0x00002120


	//   ....[9]....
        /*00c4*/ 	.word	0x00003460


	//   ....[10]....
        /*00c8*/ 	.word	0x00003670


	//   ....[11]....
        /*00cc*/ 	.word	0x000036a0


	//   ....[12]....
        /*00d0*/ 	.word	0x00004150


	//   ....[13]....
        /*00d4*/ 	.word	0x00004380


	//----- nvinfo : EIATTR_VRC_CTA_INIT_COUNT
	.align		4
.L_43:
        /*00d8*/ 	.byte	0x02, 0x4a
        /*00da*/ 	.byte	0x80
	.zero		1


	//----- nvinfo : EIATTR_SYSCALL_OFFSETS
	.align		4
        /*00dc*/ 	.byte	0x04, 0x46
        /*00de*/ 	.short	(.L_45 - .L_44)


	//   ....[0]....
.L_44:
        /*00e0*/ 	.word	0x00005f00


	//   ....[1]....
        /*00e4*/ 	.word	0x00005ff0


	//   ....[2]....
        /*00e8*/ 	.word	0x00006910


	//   ....[3]....
        /*00ec*/ 	.word	0x00007370


	//----- nvinfo : EIATTR_MBARRIER_INSTR_OFFSETS
	.align		4
.L_45:
        /*00f0*/ 	.byte	0x04, 0x39
        /*00f2*/ 	.short	(.L_47 - .L_46)


	//   ....[0]....
.L_46:
        /*00f4*/ 	.word	0x00000610
        /*00f8*/ 	.word	0x000000ff
        /*00fc*/ 	.word	0x00000000
        /*0100*/ 	.short	0x0100
        /*0102*/ 	.byte	0x04
	.zero		1


	//   ....[1]....
        /*0104*/ 	.word	0x00000620
        /*0108*/ 	.word	0x000000ff
        /*010c*/ 	.word	0x00000060
        /*0110*/ 	.short	0x0100
        /*0112*/ 	.byte	0x04
	.zero		1


	//   ....[2]....
        /*0114*/ 	.word	0x00000630
        /*0118*/ 	.word	0x000000ff
        /*011c*/ 	.word	0x00000008
        /*0120*/ 	.short	0x0100
        /*0122*/ 	.byte	0x04
	.zero		1


	//   ....[3]....
        /*0124*/ 	.word	0x00000640
        /*0128*/ 	.word	0x000000ff
        /*012c*/ 	.word	0x00000068
        /*0130*/ 	.short	0x0100
        /*0132*/ 	.byte	0x04
	.zero		1


	//   ....[4]....
        /*0134*/ 	.word	0x00000650
        /*0138*/ 	.word	0x000000ff
        /*013c*/ 	.word	0x00000010
        /*0140*/ 	.short	0x0100
        /*0142*/ 	.byte	0x04
	.zero		1


	//   ....[5]....
        /*0144*/ 	.word	0x00000660
        /*0148*/ 	.word	0x000000ff
        /*014c*/ 	.word	0x00000070
        /*0150*/ 	.short	0x0100
        /*0152*/ 	.byte	0x04
	.zero		1


	//   ....[6]....
        /*0154*/ 	.word	0x00000670
        /*0158*/ 	.word	0x000000ff
        /*015c*/ 	.word	0x00000018
        /*0160*/ 	.short	0x0100
        /*0162*/ 	.byte	0x04
	.zero		1


	//   ....[7]....
        /*0164*/ 	.word	0x00000680
        /*0168*/ 	.word	0x000000ff
        /*016c*/ 	.word	0x00000078
        /*0170*/ 	.short	0x0100
        /*0172*/ 	.byte	0x04
	.zero		1


	//   ....[8]....
        /*0174*/ 	.word	0x00000690
        /*0178*/ 	.word	0x000000ff
        /*017c*/ 	.word	0x00000020
        /*0180*/ 	.short	0x0100
        /*0182*/ 	.byte	0x04
	.zero		1


	//   ....[9]....
        /*0184*/ 	.word	0x000006a0
        /*0188*/ 	.word	0x000000ff
        /*018c*/ 	.word	0x00000080
        /*0190*/ 	.short	0x0100
        /*0192*/ 	.byte	0x04
	.zero		1


	//   ....[10]....
        /*0194*/ 	.word	0x000006b0
        /*0198*/ 	.word	0x000000ff
        /*019c*/ 	.word	0x00000028
        /*01a0*/ 	.short	0x0100
        /*01a2*/ 	.byte	0x04
	.zero		1


	//   ....[11]....
        /*01a4*/ 	.word	0x000006c0
        /*01a8*/ 	.word	0x000000ff
        /*01ac*/ 	.word	0x00000088
        /*01b0*/ 	.short	0x0100
        /*01b2*/ 	.byte	0x04
	.zero		1


	//   ....[12]....
        /*01b4*/ 	.word	0x000006d0
        /*01b8*/ 	.word	0x000000ff
        /*01bc*/ 	.word	0x00000030
        /*01c0*/ 	.short	0x0100
        /*01c2*/ 	.byte	0x04
	.zero		1


	//   ....[13]....
        /*01c4*/ 	.word	0x000006e0
        /*01c8*/ 	.word	0x000000ff
        /*01cc*/ 	.word	0x00000090
        /*01d0*/ 	.short	0x0100
        /*01d2*/ 	.byte	0x04
	.zero		1


	//   ....[14]....
        /*01d4*/ 	.word	0x000006f0
        /*01d8*/ 	.word	0x000000ff
        /*01dc*/ 	.word	0x00000038
        /*01e0*/ 	.short	0x0100
        /*01e2*/ 	.byte	0x04
	.zero		1


	//   ....[15]....
        /*01e4*/ 	.word	0x00000700
        /*01e8*/ 	.word	0x000000ff
        /*01ec*/ 	.word	0x00000098
        /*01f0*/ 	.short	0x0100
        /*01f2*/ 	.byte	0x04
	.zero		1


	//   ....[16]....
        /*01f4*/ 	.word	0x00000710
        /*01f8*/ 	.word	0x000000ff
        /*01fc*/ 	.word	0x00000040
        /*0200*/ 	.short	0x0100
        /*0202*/ 	.byte	0x04
	.zero		1


	//   ....[17]....
        /*0204*/ 	.word	0x00000720
        /*0208*/ 	.word	0x000000ff
        /*020c*/ 	.word	0x000000a0
        /*0210*/ 	.short	0x0100
        /*0212*/ 	.byte	0x04
	.zero		1


	//   ....[18]....
        /*0214*/ 	.word	0x00000730
        /*0218*/ 	.word	0x000000ff
        /*021c*/ 	.word	0x00000048
        /*0220*/ 	.short	0x0100
        /*0222*/ 	.byte	0x04
	.zero		1


	//   ....[19]....
        /*0224*/ 	.word	0x00000740
        /*0228*/ 	.word	0x000000ff
        /*022c*/ 	.word	0x000000a8
        /*0230*/ 	.short	0x0100
        /*0232*/ 	.byte	0x04
	.zero		1


	//   ....[20]....
        /*0234*/ 	.word	0x00000750
        /*0238*/ 	.word	0x000000ff
        /*023c*/ 	.word	0x00000050
        /*0240*/ 	.short	0x0100
        /*0242*/ 	.byte	0x04
	.zero		1


	//   ....[21]....
        /*0244*/ 	.word	0x00000760
        /*0248*/ 	.word	0x000000ff
        /*024c*/ 	.word	0x000000b0
        /*0250*/ 	.short	0x0100
        /*0252*/ 	.byte	0x04
	.zero		1


	//   ....[22]....
        /*0254*/ 	.word	0x00000770
        /*0258*/ 	.word	0x000000ff
        /*025c*/ 	.word	0x00000058
        /*0260*/ 	.short	0x0100
        /*0262*/ 	.byte	0x04
	.zero		1


	//   ....[23]....
        /*0264*/ 	.word	0x00000780
        /*0268*/ 	.word	0x000000ff
        /*026c*/ 	.word	0x000000b8
        /*0270*/ 	.short	0x0100
        /*0272*/ 	.byte	0x04
	.zero		1


	//   ....[24]....
        /*0274*/ 	.word	0x000008c0
        /*0278*/ 	.word	0x000000ff
        /*027c*/ 	.word	0x000000c0
        /*0280*/ 	.short	0x0100
        /*0282*/ 	.byte	0x04
	.zero		1


	//   ....[25]....
        /*0284*/ 	.word	0x000008d0
        /*0288*/ 	.word	0x000000ff
        /*028c*/ 	.word	0x000000d8
        /*0290*/ 	.short	0x0100
        /*0292*/ 	.byte	0x04
	.zero		1


	//   ....[26]....
        /*0294*/ 	.word	0x000008e0
        /*0298*/ 	.word	0x000000ff
        /*029c*/ 	.word	0x000000c8
        /*02a0*/ 	.short	0x0100
        /*02a2*/ 	.byte	0x04
	.zero		1


	//   ....[27]....
        /*02a4*/ 	.word	0x000008f0
        /*02a8*/ 	.word	0x000000ff
        /*02ac*/ 	.word	0x000000e0
        /*02b0*/ 	.short	0x0100
        /*02b2*/ 	.byte	0x04
	.zero		1


	//   ....[28]....
        /*02b4*/ 	.word	0x00000900
        /*02b8*/ 	.word	0x000000ff
        /*02bc*/ 	.word	0x000000d0
        /*02c0*/ 	.short	0x0100
        /*02c2*/ 	.byte	0x04
	.zero		1


	//   ....[29]....
        /*02c4*/ 	.word	0x00000910
        /*02c8*/ 	.word	0x000000ff
        /*02cc*/ 	.word	0x000000e8
        /*02d0*/ 	.short	0x0100
        /*02d2*/ 	.byte	0x04
	.zero		1


	//   ....[30]....
        /*02d4*/ 	.word	0x00000a00
        /*02d8*/ 	.word	0x000000ff
        /*02dc*/ 	.word	0x000000f0
        /*02e0*/ 	.short	0x0100
        /*02e2*/ 	.byte	0x06
	.zero		1


	//   ....[31]....
        /*02e4*/ 	.word	0x00000a10
        /*02e8*/ 	.word	0x000000ff
        /*02ec*/ 	.word	0x000000f8
        /*02f0*/ 	.short	0x0100
        /*02f2*/ 	.byte	0x06
	.zero		1


	//   ....[32]....
        /*02f4*/ 	.word	0x00000b50
        /*02f8*/ 	.word	0x000000ff
        /*02fc*/ 	.word	0x00000100
        /*0300*/ 	.short	0x0100
        /*0302*/ 	.byte	0x06
	.zero		1


	//   ....[33]....
        /*0304*/ 	.word	0x00000b60
        /*0308*/ 	.word	0x000000ff
        /*030c*/ 	.word	0x00000110
        /*0310*/ 	.short	0x0100
        /*0312*/ 	.byte	0x06
	.zero		1


	//   ....[34]....
        /*0314*/ 	.word	0x00000b70
        /*0318*/ 	.word	0x000000ff
        /*031c*/ 	.word	0x00000108
        /*0320*/ 	.short	0x0100
        /*0322*/ 	.byte	0x06
	.zero		1


	//   ....[35]....
        /*0324*/ 	.word	0x00000b80
        /*0328*/ 	.word	0x000000ff
        /*032c*/ 	.word	0x00000118
        /*0330*/ 	.short	0x0100
        /*0332*/ 	.byte	0x06
	.zero		1


	//   ....[36]....
        /*0334*/ 	.word	0x00000cb0
        /*0338*/ 	.word	0x000000ff
        /*033c*/ 	.word	0x00000120
        /*0340*/ 	.short	0x0100
        /*0342*/ 	.byte	0x04
	.zero		1


	//   ....[37]....
        /*0344*/ 	.word	0x00000cc0
        /*0348*/ 	.word	0x000000ff
        /*034c*/ 	.word	0x00000140
        /*0350*/ 	.short	0x0100
        /*0352*/ 	.byte	0x04
	.zero		1


	//   ....[38]....
        /*0354*/ 	.word	0x00000cd0
        /*0358*/ 	.word	0x000000ff
        /*035c*/ 	.word	0x00000128
        /*0360*/ 	.short	0x0100
        /*0362*/ 	.byte	0x04
	.zero		1


	//   ....[39]....
        /*0364*/ 	.word	0x00000ce0
        /*0368*/ 	.word	0x000000ff
        /*036c*/ 	.word	0x00000148
        /*0370*/ 	.short	0x0100
        /*0372*/ 	.byte	0x04
	.zero		1


	//   ....[40]....
        /*0374*/ 	.word	0x00000cf0
        /*0378*/ 	.word	0x000000ff
        /*037c*/ 	.word	0x00000130
        /*0380*/ 	.short	0x0100
        /*0382*/ 	.byte	0x04
	.zero		1


	//   ....[41]....
        /*0384*/ 	.word	0x00000d00
        /*0388*/ 	.word	0x000000ff
        /*038c*/ 	.word	0x00000150
        /*0390*/ 	.short	0x0100
        /*0392*/ 	.byte	0x04
	.zero		1


	//   ....[42]....
        /*0394*/ 	.word	0x00000d10
        /*0398*/ 	.word	0x000000ff
        /*039c*/ 	.word	0x00000138
        /*03a0*/ 	.short	0x0100
        /*03a2*/ 	.byte	0x04
	.zero		1


	//   ....[43]....
        /*03a4*/ 	.word	0x00000d20
        /*03a8*/ 	.word	0x000000ff
        /*03ac*/ 	.word	0x00000158
        /*03b0*/ 	.short	0x0100
        /*03b2*/ 	.byte	0x04
	.zero		1


	//   ....[44]....
        /*03b4*/ 	.word	0x00000e10
        /*03b8*/ 	.word	0x000000ff
        /*03bc*/ 	.word	0x00000160
        /*03c0*/ 	.short	0x0100
        /*03c2*/ 	.byte	0x04
	.zero		1


	//   ....[45]....
        /*03c4*/ 	.word	0x00000e20
        /*03c8*/ 	.word	0x000000ff
        /*03cc*/ 	.word	0x00000170
        /*03d0*/ 	.short	0x0100
        /*03d2*/ 	.byte	0x04
	.zero		1


	//   ....[46]....
        /*03d4*/ 	.word	0x00000e30
        /*03d8*/ 	.word	0x000000ff
        /*03dc*/ 	.word	0x00000168
        /*03e0*/ 	.short	0x0100
        /*03e2*/ 	.byte	0x04
	.zero		1


	//   ....[47]....
        /*03e4*/ 	.word	0x00000e40
        /*03e8*/ 	.word	0x000000ff
        /*03ec*/ 	.word	0x00000178
        /*03f0*/ 	.short	0x0100
        /*03f2*/ 	.byte	0x04
	.zero		1


	//   ....[48]....
        /*03f4*/ 	.word	0x00001980
        /*03f8*/ 	.word	0x00000000
        /*03fc*/ 	.word	0x00000170
        /*0400*/ 	.short	0x010a
        /*0402*/ 	.byte	0xff
	.zero		1


	//   ....[49]....
        /*0404*/ 	.word	0x000019b0
        /*0408*/ 	.word	0x00000000
        /*040c*/ 	.word	0x00000160
        /*0410*/ 	.short	0x0101
        /*0412*/ 	.byte	0xff
	.zero		1


	//   ....[50]....
        /*0414*/ 	.word	0x00001a80
        /*0418*/ 	.word	0x000000ff
        /*041c*/ 	.word	0x00000060
        /*0420*/ 	.short	0x010a
        /*0422*/ 	.byte	0x04
	.zero		1


	//   ....[51]....
        /*0424*/ 	.word	0x00001b00
        /*0428*/ 	.word	0x000000ff
        /*042c*/ 	.word	0x00000060
        /*0430*/ 	.short	0x010a
        /*0432*/ 	.byte	0x21
	.zero		1


	//   ....[52]....
        /*0434*/ 	.word	0x00001c90
        /*0438*/ 	.word	0x000000ff
        /*043c*/ 	.word	0x00000060
        /*0440*/ 	.short	0x010a
        /*0442*/ 	.byte	0x08
	.zero		1


	//   ....[53]....
        /*0444*/ 	.word	0x00001dc0
        /*0448*/ 	.word	0x000000ff
        /*044c*/ 	.word	0x000000f8
        /*0450*/ 	.short	0x0101
        /*0452*/ 	.byte	0x06
	.zero		1


	//   ....[54]....
        /*0454*/ 	.word	0x00001de0
        /*0458*/ 	.word	0x000000ff
        /*045c*/ 	.word	0x00000060
        /*0460*/ 	.short	0x010a
        /*0462*/ 	.byte	0x04
	.zero		1


	//   ....[55]....
        /*0464*/ 	.word	0x00001e60
        /*0468*/ 	.word	0x000000ff
        /*046c*/ 	.word	0x00000060
        /*0470*/ 	.short	0x010a
        /*0472*/ 	.byte	0x11
	.zero		1


	//   ....[56]....
        /*0474*/ 	.word	0x00002010
        /*0478*/ 	.word	0x000000ff
        /*047c*/ 	.word	0x00000060
        /*0480*/ 	.short	0x010a
        /*0482*/ 	.byte	0x07
	.zero		1


	//   ....[57]....
        /*0484*/ 	.word	0x00002150
        /*0488*/ 	.word	0x00000003
        /*048c*/ 	.word	0x00000100
        /*0490*/ 	.short	0x010a
        /*0492*/ 	.byte	0xff
	.zero		1


	//   ....[58]....
        /*0494*/ 	.word	0x000022a0
        /*0498*/ 	.word	0x00000000
        /*049c*/ 	.word	0x00000000
        /*04a0*/ 	.short	0x0101
        /*04a2*/ 	.byte	0xff
	.zero		1


	//   ....[59]....
        /*04a4*/ 	.word	0x00002860
        /*04a8*/ 	.word	0x000000ff
        /*04ac*/ 	.word	0x00000000
        /*04b0*/ 	.short	0x010a
        /*04b2*/ 	.byte	0x04
	.zero		1


	//   ....[60]....
        /*04b4*/ 	.word	0x000028f0
        /*04b8*/ 	.word	0x000000ff
        /*04bc*/ 	.word	0x00000000
        /*04c0*/ 	.short	0x010a
        /*04c2*/ 	.byte	0x05
	.zero		1


	//   ....[61]....
        /*04c4*/ 	.word	0x00002980
        /*04c8*/ 	.word	0x000000ff
        /*04cc*/ 	.word	0x00000000
        /*04d0*/ 	.short	0x010a
        /*04d2*/ 	.byte	0x05
	.zero		1


	//   ....[62]....
        /*04d4*/ 	.word	0x00002a10
        /*04d8*/ 	.word	0x000000ff
        /*04dc*/ 	.word	0x00000000
        /*04e0*/ 	.short	0x010a
        /*04e2*/ 	.byte	0x05
	.zero		1


	//   ....[63]....
        /*04e4*/ 	.word	0x00002aa0
        /*04e8*/ 	.word	0x000000ff
        /*04ec*/ 	.word	0x00000000
        /*04f0*/ 	.short	0x010a
        /*04f2*/ 	.byte	0x05
	.zero		1


	//   ....[64]....
        /*04f4*/ 	.word	0x00002b30
        /*04f8*/ 	.word	0x000000ff
        /*04fc*/ 	.word	0x00000000
        /*0500*/ 	.short	0x010a
        /*0502*/ 	.byte	0x05
	.zero		1


	//   ....[65]....
        /*0504*/ 	.word	0x00002bc0
        /*0508*/ 	.word	0x000000ff
        /*050c*/ 	.word	0x00000000
        /*0510*/ 	.short	0x010a
        /*0512*/ 	.byte	0x05
	.zero		1


	//   ....[66]....
        /*0514*/ 	.word	0x00002c50
        /*0518*/ 	.word	0x000000ff
        /*051c*/ 	.word	0x00000000
        /*0520*/ 	.short	0x010a
        /*0522*/ 	.byte	0x05
	.zero		1


	//   ....[67]....
        /*0524*/ 	.word	0x00002ce0
        /*0528*/ 	.word	0x000000ff
        /*052c*/ 	.word	0x00000000
        /*0530*/ 	.short	0x010a
        /*0532*/ 	.byte	0x05
	.zero		1


	//   ....[68]....
        /*0534*/ 	.word	0x00002d70
        /*0538*/ 	.word	0x000000ff
        /*053c*/ 	.word	0x00000000
        /*0540*/ 	.short	0x010a
        /*0542*/ 	.byte	0x05
	.zero		1


	//   ....[69]....
        /*0544*/ 	.word	0x00002e00
        /*0548*/ 	.word	0x000000ff
        /*054c*/ 	.word	0x00000000
        /*0550*/ 	.short	0x010a
        /*0552*/ 	.byte	0x05
	.zero		1


	//   ....[70]....
        /*0554*/ 	.word	0x00002ea0
        /*0558*/ 	.word	0x00000000
        /*055c*/ 	.word	0x00000000
        /*0560*/ 	.short	0x010a
        /*0562*/ 	.byte	0xff
	.zero		1


	//   ....[71]....
        /*0564*/ 	.word	0x00002fc0
        /*0568*/ 	.word	0x00000002
        /*056c*/ 	.word	0x00000160
        /*0570*/ 	.short	0x010a
        /*0572*/ 	.byte	0xff
	.zero		1


	//   ....[72]....
        /*0574*/ 	.word	0x00003030
        /*0578*/ 	.word	0x00000002
        /*057c*/ 	.word	0x00000000
        /*0580*/ 	.short	0x0101
        /*0582*/ 	.byte	0xff
	.zero		1


	//   ....[73]....
        /*0584*/ 	.word	0x00003050
        /*0588*/ 	.word	0x000000ff
        /*058c*/ 	.word	0x00000110
        /*0590*/ 	.short	0x010a
        /*0592*/ 	.byte	0x04
	.zero		1


	//   ....[74]....
        /*0594*/ 	.word	0x00003170
        /*0598*/ 	.word	0x00000002
        /*059c*/ 	.word	0x00000100
        /*05a0*/ 	.short	0x010a
        /*05a2*/ 	.byte	0xff
	.zero		1


	//   ....[75]....
        /*05a4*/ 	.word	0x00003270
        /*05a8*/ 	.word	0x00000002
        /*05ac*/ 	.word	0x00000000
        /*05b0*/ 	.short	0x0101
        /*05b2*/ 	.byte	0xff
	.zero		1


	//   ....[76]....
        /*05b4*/ 	.word	0x00003300
        /*05b8*/ 	.word	0x000000ff
        /*05bc*/ 	.word	0x00000110
        /*05c0*/ 	.short	0x0106
        /*05c2*/ 	.byte	0x04
	.zero		1


	//   ....[77]....
        /*05c4*/ 	.word	0x00003320
        /*05c8*/ 	.word	0x000000ff
        /*05cc*/ 	.word	0x00000110
        /*05d0*/ 	.short	0x010a
        /*05d2*/ 	.byte	0x04
	.zero		1


	//   ....[78]....
        /*05d4*/ 	.word	0x000033b0
        /*05d8*/ 	.word	0x000000ff
        /*05dc*/ 	.word	0x00000110
        /*05e0*/ 	.short	0x0106
        /*05e2*/ 	.byte	0x07
	.zero		1


	//   ....[79]....
        /*05e4*/ 	.word	0x000033f0
        /*05e8*/ 	.word	0x00000000
        /*05ec*/ 	.word	0x00000110
        /*05f0*/ 	.short	0x010a
        /*05f2*/ 	.byte	0xff
	.zero		1


	//   ....[80]....
        /*05f4*/ 	.word	0x00003940
        /*05f8*/ 	.word	0x00000000
        /*05fc*/ 	.word	0x00000100
        /*0600*/ 	.short	0x010a
        /*0602*/ 	.byte	0xff
	.zero		1


	//   ....[81]....
        /*0604*/ 	.word	0x00003a40
        /*0608*/ 	.word	0x00000003
        /*060c*/ 	.word	0x00000000
        /*0610*/ 	.short	0x0101
        /*0612*/ 	.byte	0xff
	.zero		1


	//   ....[82]....
        /*0614*/ 	.word	0x00003a50
        /*0618*/ 	.word	0x000000ff
        /*061c*/ 	.word	0x00000000
        /*0620*/ 	.short	0x010a
        /*0622*/ 	.byte	0x04
	.zero		1


	//   ....[83]....
        /*0624*/ 	.word	0x00003ad0
        /*0628*/ 	.word	0x000000ff
        /*062c*/ 	.word	0x00000140
        /*0630*/ 	.short	0x010a
        /*0632*/ 	.byte	0x1f
	.zero		1


	//   ....[84]....
        /*0634*/ 	.word	0x00003bb0
        /*0638*/ 	.word	0x000000ff
        /*063c*/ 	.word	0x00000000
        /*0640*/ 	.short	0x010a
        /*0642*/ 	.byte	0x05
	.zero		1


	//   ....[85]....
        /*0644*/ 	.word	0x00003cf0
        /*0648*/ 	.word	0x000000ff
        /*064c*/ 	.word	0x00000000
        /*0650*/ 	.short	0x010a
        /*0652*/ 	.byte	0x04
	.zero		1


	//   ....[86]....
        /*0654*/ 	.word	0x00003f80
        /*0658*/ 	.word	0x000000ff
        /*065c*/ 	.word	0x00000000
        /*0660*/ 	.short	0x010a
        /*0662*/ 	.byte	0x04
	.zero		1


	//   ....[87]....
        /*0664*/ 	.word	0x00004010
        /*0668*/ 	.word	0x000000ff
        /*066c*/ 	.word	0x00000000
        /*0670*/ 	.short	0x010a
        /*0672*/ 	.byte	0x05
	.zero		1


	//   ....[88]....
        /*0674*/ 	.word	0x000040a0
        /*0678*/ 	.word	0x000000ff
        /*067c*/ 	.word	0x00000000
        /*0680*/ 	.short	0x010a
        /*0682*/ 	.byte	0x05
	.zero		1


	//   ....[89]....
        /*0684*/ 	.word	0x00004130
        /*0688*/ 	.word	0x000000ff
        /*068c*/ 	.word	0x00000000
        /*0690*/ 	.short	0x010a
        /*0692*/ 	.byte	0x04
	.zero		1


	//   ....[90]....
        /*0694*/ 	.word	0x00004610
        /*0698*/ 	.word	0x00000008
        /*069c*/ 	.word	0x00000100
        /*06a0*/ 	.short	0x010a
        /*06a2*/ 	.byte	0xff
	.zero		1


	//   ....[91]....
        /*06a4*/ 	.word	0x00004780
        /*06a8*/ 	.word	0x00000000
        /*06ac*/ 	.word	0x00000000
        /*06b0*/ 	.short	0x0101
        /*06b2*/ 	.byte	0xff
	.zero		1


	//   ....[92]....
        /*06b4*/ 	.word	0x00004c50
        /*06b8*/ 	.word	0x000000ff
        /*06bc*/ 	.word	0x000000f8
        /*06c0*/ 	.short	0x010a
        /*06c2*/ 	.byte	0x18
	.zero		1


	//   ....[93]....
        /*06c4*/ 	.word	0x00004e20
        /*06c8*/ 	.word	0x000000ff
        /*06cc*/ 	.word	0x000000d8
        /*06d0*/ 	.short	0x010a
        /*06d2*/ 	.byte	0x04
	.zero		1


	//   ....[94]....
        /*06d4*/ 	.word	0x00005000
        /*06d8*/ 	.word	0x000000ff
        /*06dc*/ 	.word	0x000000c0
        /*06e0*/ 	.short	0x010b
        /*06e2*/ 	.byte	0x04
	.zero		1


	//   ....[95]....
        /*06e4*/ 	.word	0x00005010
        /*06e8*/ 	.word	0x000000ff
        /*06ec*/ 	.word	0x00000000
        /*06f0*/ 	.short	0x0101
        /*06f2*/ 	.byte	0x07
	.zero		1


	//   ....[96]....
        /*06f4*/ 	.word	0x00005020
        /*06f8*/ 	.word	0x000000ff
        /*06fc*/ 	.word	0x000000d8
        /*0700*/ 	.short	0x010a
        /*0702*/ 	.byte	0x05
	.zero		1


	//   ....[97]....
        /*0704*/ 	.word	0x00005270
        /*0708*/ 	.word	0x000000ff
        /*070c*/ 	.word	0x000000c0
        /*0710*/ 	.short	0x010b
        /*0712*/ 	.byte	0x05
	.zero		1


	//   ....[98]....
        /*0714*/ 	.word	0x00005280
        /*0718*/ 	.word	0x000000ff
        /*071c*/ 	.word	0x00000000
        /*0720*/ 	.short	0x0101
        /*0722*/ 	.byte	0x04
	.zero		1


	//   ....[99]....
        /*0724*/ 	.word	0x000052d0
        /*0728*/ 	.word	0x000000ff
        /*072c*/ 	.word	0x00000000
        /*0730*/ 	.short	0x010a
        /*0732*/ 	.byte	0x04
	.zero		1


	//   ....[100]....
        /*0734*/ 	.word	0x00005360
        /*0738*/ 	.word	0x000000ff
        /*073c*/ 	.word	0x00000000
        /*0740*/ 	.short	0x010a
        /*0742*/ 	.byte	0x05
	.zero		1


	//   ....[101]....
        /*0744*/ 	.word	0x00005400
        /*0748*/ 	.word	0x00000000
        /*074c*/ 	.word	0x00000000
        /*0750*/ 	.short	0x010a
        /*0752*/ 	.byte	0xff
	.zero		1


	//   ....[102]....
        /*0754*/ 	.word	0x00005770
        /*0758*/ 	.word	0x00000000
        /*075c*/ 	.word	0x00000100
        /*0760*/ 	.short	0x010a
        /*0762*/ 	.byte	0xff
	.zero		1


	//   ....[103]....
        /*0764*/ 	.word	0x00005840
        /*0768*/ 	.word	0x00000000
        /*076c*/ 	.word	0x00000000
        /*0770*/ 	.short	0x0101
        /*0772*/ 	.byte	0xff
	.zero		1


	//   ....[104]....
        /*0774*/ 	.word	0x00006490
        /*0778*/ 	.word	0x00000002
        /*077c*/ 	.word	0x000000c0
        /*0780*/ 	.short	0x010a
        /*0782*/ 	.byte	0xff
	.zero		1


	//   ....[105]....
        /*0784*/ 	.word	0x000064d0
        /*0788*/ 	.word	0x00000047
        /*078c*/ 	.word	0x00000120
        /*0790*/ 	.short	0x010a
        /*0792*/ 	.byte	0xff
	.zero		1


	//   ....[106]....
        /*0794*/ 	.word	0x000065c0
        /*0798*/ 	.word	0x00000002
        /*079c*/ 	.word	0x000000c0
        /*07a0*/ 	.short	0x010a
        /*07a2*/ 	.byte	0xff
	.zero		1


	//   ....[107]....
        /*07a4*/ 	.word	0x000067f0
        /*07a8*/ 	.word	0x00000047
        /*07ac*/ 	.word	0x00000120
        /*07b0*/ 	.short	0x010a
        /*07b2*/ 	.byte	0xff
	.zero		1


	//   ....[108]....
        /*07b4*/ 	.word	0x00007090
        /*07b8*/ 	.word	0x00000000
        /*07bc*/ 	.word	0x00000000
        /*07c0*/ 	.short	0x0101
        /*07c2*/ 	.byte	0xff
	.zero		1


	//   ....[109]....
        /*07c4*/ 	.word	0x000070a0
        /*07c8*/ 	.word	0x00000002
        /*07cc*/ 	.word	0x000000c0
        /*07d0*/ 	.short	0x010a
        /*07d2*/ 	.byte	0xff
	.zero		1


	//   ....[110]....
        /*07d4*/ 	.word	0x00007170
        /*07d8*/ 	.word	0x00000002
        /*07dc*/ 	.word	0x000000c0
        /*07e0*/ 	.short	0x010a
        /*07e2*/ 	.byte	0xff
	.zero		1


	//   ....[111]....
        /*07e4*/ 	.word	0x00007770
        /*07e8*/ 	.word	0x000000ff
        /*07ec*/ 	.word	0x00000000
        /*07f0*/ 	.short	0x0101
        /*07f2*/ 	.byte	0x04
	.zero		1


	//   ....[112]....
        /*07f4*/ 	.word	0x00007b60
        /*07f8*/ 	.word	0x00000000
        /*07fc*/ 	.word	0x00000000
        /*0800*/ 	.short	0x0101
        /*0802*/ 	.byte	0xff
	.zero		1


	//   ....[113]....
        /*0804*/ 	.word	0x00007e10
        /*0808*/ 	.word	0x000000ff
        /*080c*/ 	.word	0x00000000
        /*0810*/ 	.short	0x0101
        /*0812*/ 	.byte	0x04
	.zero		1


	//   ....[114]....
        /*0814*/ 	.word	0x00007e30
        /*0818*/ 	.word	0x00000000
        /*081c*/ 	.word	0x00000170
        /*0820*/ 	.short	0x010a
        /*0822*/ 	.byte	0xff
	.zero		1


	//   ....[115]....
        /*0824*/ 	.word	0x00007e90
        /*0828*/ 	.word	0x00000000
        /*082c*/ 	.word	0x00000060
        /*0830*/ 	.short	0x010a
        /*0832*/ 	.byte	0xff
	.zero		1


	//   ....[116]....
        /*0834*/ 	.word	0x00007ef0
        /*0838*/ 	.word	0x00000000
        /*083c*/ 	.word	0x00000060
        /*0840*/ 	.short	0x010a
        /*0842*/ 	.byte	0xff
	.zero		1


	//   ....[117]....
        /*0844*/ 	.word	0x00007f40
        /*0848*/ 	.word	0x00000003
        /*084c*/ 	.word	0x00000100
        /*0850*/ 	.short	0x010a
        /*0852*/ 	.byte	0xff
	.zero		1


	//   ....[118]....
        /*0854*/ 	.word	0x00007fa0
        /*0858*/ 	.word	0x00000000
        /*085c*/ 	.word	0x00000000
        /*0860*/ 	.short	0x010a
        /*0862*/ 	.byte	0xff
	.zero		1


	//   ....[119]....
        /*0864*/ 	.word	0x00008000
        /*0868*/ 	.word	0x00000000
        /*086c*/ 	.word	0x00000000
        /*0870*/ 	.short	0x010a
        /*0872*/ 	.byte	0xff
	.zero		1


	//   ....[120]....
        /*0874*/ 	.word	0x00008060
        /*0878*/ 	.word	0x00000000
        /*087c*/ 	.word	0x00000000
        /*0880*/ 	.short	0x010a
        /*0882*/ 	.byte	0xff
	.zero		1


	//   ....[121]....
        /*0884*/ 	.word	0x000080c0
        /*0888*/ 	.word	0x00000000
        /*088c*/ 	.word	0x00000000
        /*0890*/ 	.short	0x010a
        /*0892*/ 	.byte	0xff
	.zero		1


	//   ....[122]....
        /*0894*/ 	.word	0x00008120
        /*0898*/ 	.word	0x00000000
        /*089c*/ 	.word	0x00000000
        /*08a0*/ 	.short	0x010a
        /*08a2*/ 	.byte	0xff
	.zero		1


	//   ....[123]....
        /*08a4*/ 	.word	0x00008180
        /*08a8*/ 	.word	0x00000000
        /*08ac*/ 	.word	0x00000000
        /*08b0*/ 	.short	0x010a
        /*08b2*/ 	.byte	0xff
	.zero		1


	//   ....[124]....
        /*08b4*/ 	.word	0x000081e0
        /*08b8*/ 	.word	0x00000000
        /*08bc*/ 	.word	0x00000000
        /*08c0*/ 	.short	0x010a
        /*08c2*/ 	.byte	0xff
	.zero		1


	//   ....[125]....
        /*08c4*/ 	.word	0x00008240
        /*08c8*/ 	.word	0x00000000
        /*08cc*/ 	.word	0x00000000
        /*08d0*/ 	.short	0x010a
        /*08d2*/ 	.byte	0xff
	.zero		1


	//   ....[126]....
        /*08d4*/ 	.word	0x000082a0
        /*08d8*/ 	.word	0x00000000
        /*08dc*/ 	.word	0x00000000
        /*08e0*/ 	.short	0x010a
        /*08e2*/ 	.byte	0xff
	.zero		1


	//   ....[127]....
        /*08e4*/ 	.word	0x00008300
        /*08e8*/ 	.word	0x00000000
        /*08ec*/ 	.word	0x00000000
        /*08f0*/ 	.short	0x010a
        /*08f2*/ 	.byte	0xff
	.zero		1


	//   ....[128]....
        /*08f4*/ 	.word	0x00008360
        /*08f8*/ 	.word	0x00000000
        /*08fc*/ 	.word	0x00000000
        /*0900*/ 	.short	0x010a
        /*0902*/ 	.byte	0xff
	.zero		1


	//   ....[129]....
        /*0904*/ 	.word	0x000083b0
        /*0908*/ 	.word	0x00000002
        /*090c*/ 	.word	0x00000160
        /*0910*/ 	.short	0x010a
        /*0912*/ 	.byte	0xff
	.zero		1


	//   ....[130]....
        /*0914*/ 	.word	0x00008410
        /*0918*/ 	.word	0x00000002
        /*091c*/ 	.word	0x00000110
        /*0920*/ 	.short	0x010a
        /*0922*/ 	.byte	0xff
	.zero		1


	//   ....[131]....
        /*0924*/ 	.word	0x00008460
        /*0928*/ 	.word	0x00000002
        /*092c*/ 	.word	0x00000100
        /*0930*/ 	.short	0x010a
        /*0932*/ 	.byte	0xff
	.zero		1


	//   ....[132]....
        /*0934*/ 	.word	0x000084c0
        /*0938*/ 	.word	0x00000000
        /*093c*/ 	.word	0x00000110
        /*0940*/ 	.short	0x010a
        /*0942*/ 	.byte	0xff
	.zero		1


	//   ....[133]....
        /*0944*/ 	.word	0x00008510
        /*0948*/ 	.word	0x00000000
        /*094c*/ 	.word	0x00000100
        /*0950*/ 	.short	0x010a
        /*0952*/ 	.byte	0xff
	.zero		1


	//   ....[134]....
        /*0954*/ 	.word	0x00008570
        /*0958*/ 	.word	0x00000002
        /*095c*/ 	.word	0x00000140
        /*0960*/ 	.short	0x010a
        /*0962*/ 	.byte	0xff
	.zero		1


	//   ....[135]....
        /*0964*/ 	.word	0x000085d0
        /*0968*/ 	.word	0x00000000
        /*096c*/ 	.word	0x00000000
        /*0970*/ 	.short	0x010a
        /*0972*/ 	.byte	0xff
	.zero		1


	//   ....[136]....
        /*0974*/ 	.word	0x00008630
        /*0978*/ 	.word	0x00000000
        /*097c*/ 	.word	0x00000000
        /*0980*/ 	.short	0x010a
        /*0982*/ 	.byte	0xff
	.zero		1


	//   ....[137]....
        /*0984*/ 	.word	0x00008690
        /*0988*/ 	.word	0x00000000
        /*098c*/ 	.word	0x00000000
        /*0990*/ 	.short	0x010a
        /*0992*/ 	.byte	0xff
	.zero		1


	//   ....[138]....
        /*0994*/ 	.word	0x000086f0
        /*0998*/ 	.word	0x00000000
        /*099c*/ 	.word	0x00000000
        /*09a0*/ 	.short	0x010a
        /*09a2*/ 	.byte	0xff
	.zero		1


	//   ....[139]....
        /*09a4*/ 	.word	0x00008750
        /*09a8*/ 	.word	0x00000000
        /*09ac*/ 	.word	0x00000000
        /*09b0*/ 	.short	0x010a
        /*09b2*/ 	.byte	0xff
	.zero		1


	//   ....[140]....
        /*09b4*/ 	.word	0x000087a0
        /*09b8*/ 	.word	0x00000008
        /*09bc*/ 	.word	0x00000100
        /*09c0*/ 	.short	0x010a
        /*09c2*/ 	.byte	0xff
	.zero		1


	//   ....[141]....
        /*09c4*/ 	.word	0x00008800
        /*09c8*/ 	.word	0x00000000
        /*09cc*/ 	.word	0x000000f8
        /*09d0*/ 	.short	0x010a
        /*09d2*/ 	.byte	0xff
	.zero		1


	//   ....[142]....
        /*09d4*/ 	.word	0x00008860
        /*09d8*/ 	.word	0x00000000
        /*09dc*/ 	.word	0x000000d8
        /*09e0*/ 	.short	0x010a
        /*09e2*/ 	.byte	0xff
	.zero		1


	//   ....[143]....
        /*09e4*/ 	.word	0x000088c0
        /*09e8*/ 	.word	0x00000002
        /*09ec*/ 	.word	0x000000d8
        /*09f0*/ 	.short	0x010a
        /*09f2*/ 	.byte	0xff
	.zero		1


	//   ....[144]....
        /*09f4*/ 	.word	0x00008920
        /*09f8*/ 	.word	0x00000000
        /*09fc*/ 	.word	0x00000000
        /*0a00*/ 	.short	0x010a
        /*0a02*/ 	.byte	0xff
	.zero		1


	//   ....[145]....
        /*0a04*/ 	.word	0x00008980
        /*0a08*/ 	.word	0x00000000
        /*0a0c*/ 	.word	0x00000000
        /*0a10*/ 	.short	0x010a
        /*0a12*/ 	.byte	0xff
	.zero		1


	//   ....[146]....
        /*0a14*/ 	.word	0x000089d0
        /*0a18*/ 	.word	0x00000000
        /*0a1c*/ 	.word	0x00000100
        /*0a20*/ 	.short	0x010a
        /*0a22*/ 	.byte	0xff
	.zero		1


	//   ....[147]....
        /*0a24*/ 	.word	0x00008a20
        /*0a28*/ 	.word	0x00000002
        /*0a2c*/ 	.word	0x000000c0
        /*0a30*/ 	.short	0x010a
        /*0a32*/ 	.byte	0xff
	.zero		1


	//   ....[148]....
        /*0a34*/ 	.word	0x00008a70
        /*0a38*/ 	.word	0x00000047
        /*0a3c*/ 	.word	0x00000120
        /*0a40*/ 	.short	0x010a
        /*0a42*/ 	.byte	0xff
	.zero		1


	//   ....[149]....
        /*0a44*/ 	.word	0x00008ac0
        /*0a48*/ 	.word	0x00000002
        /*0a4c*/ 	.word	0x000000c0
        /*0a50*/ 	.short	0x010a
        /*0a52*/ 	.byte	0xff
	.zero		1


	//----- nvinfo : EIATTR_NUM_MBARRIERS
	.align		4
.L_47:
        /*0a54*/ 	.byte	0x03, 0x38
        /*0a56*/ 	.short	0x0030


	//----- nvinfo : EIATTR_EXIT_INSTR_OFFSETS
	.align		4
        /*0a58*/ 	.byte	0x04, 0x1c
        /*0a5a*/ 	.short	(.L_49 - .L_48)


	//   ....[0]....
.L_48:
        /*0a5c*/ 	.word	0x00002ed0


	//   ....[1]....
        /*0a60*/ 	.word	0x000033c0


	//   ....[2]....
        /*0a64*/ 	.word	0x00003420


	//   ....[3]....
        /*0a68*/ 	.word	0x00004390


	//   ....[4]....
        /*0a6c*/ 	.word	0x00005430


	//   ....[5]....
        /*0a70*/ 	.word	0x00005470


	//   ....[6]....
        /*0a74*/ 	.word	0x00007d00


	//   ....[7]....
        /*0a78*/ 	.word	0x00007d80


	//   ....[8]....
        /*0a7c*/ 	.word	0x00007db0


	//   ....[9]....
        /*0a80*/ 	.word	0x00007e20


	//----- nvinfo : EIATTR_MAX_THREADS
	.align		4
.L_49:
        /*0a84*/ 	.byte	0x04, 0x05
        /*0a86*/ 	.short	(.L_51 - .L_50)
.L_50:
        /*0a88*/ 	.word	0x00000100
        /*0a8c*/ 	.word	0x00000001
        /*0a90*/ 	.word	0x00000001


	//----- nvinfo : EIATTR_CRS_STACK_SIZE
	.align		4
.L_51:
        /*0a94*/ 	.byte	0x04, 0x1e
        /*0a96*/ 	.short	(.L_53 - .L_52)
.L_52:
        /*0a98*/ 	.word	0x00000000


	//----- nvinfo : EIATTR_CBANK_PARAM_SIZE
	.align		4
.L_53:
        /*0a9c*/ 	.byte	0x03, 0x19
        /*0a9e*/ 	.short	0x0800


	//----- nvinfo : EIATTR_PARAM_CBANK
	.align		4
        /*0aa0*/ 	.byte	0x04, 0x0a
        /*0aa2*/ 	.short	(.L_55 - .L_54)
	.align		4
.L_54:
        /*0aa4*/ 	.word	index@(.nv.constant0._ZN7cutlass13device_kernelINS_4gemm6kernel13GemmUniversalIN4cute5tupleIJiiiiEEENS1_10collective13CollectiveMmaINS1_35MainloopSm100TmaUmmaWarpSpecializedILi12ELi2ELi4ENS5_IJNS4_1CILi2EEENSA_ILi1EEESC_EEEEENS5_IJNSA_ILi64EEESF_NSA_ILi32EEEEEENS_10tfloat32_tENS5_IJlSC_lEEESI_SJ_NS4_8TiledMMAINS4_8MMA_AtomIJNS4_17SM100_MMA_TF32_SSISI_SI_fLi64ELi64ELNS4_4UMMA5MajorE0ELSO_0ELNSN_7ScaleInE0ELSP_0EEEEEENS4_6LayoutINS5_IJSC_SC_SC_EEENS5_IJNSA_ILi0EEESU_SU_EEEEENS5_IJNS4_10UnderscoreESX_SX_EEEEENS4_13SM90_TMA_LOADENS4_14ComposedLayoutINS4_7SwizzleILi3ELi4ELi3EEENS4_18smem_ptr_flag_bitsILi32EEENSS_INS5_IJNSA_ILi8EEESG_EEENS5_IJSG_SC_EEEEEEEvNS4_8identityENS4_23SM90_TMA_LOAD_MULTICASTES1A_vS1B_EENS_8epilogue10collective18CollectiveEpilogueINS1E_23Sm100TmaWarpSpecializedILi3ELi2ELi16ELb1ELb0EEEJSH_NS5_IJNSS_ISF_SC_EENSS_ISG_SC_EEEEESI_SJ_SI_SJ_NS1E_6fusion15FusionCallbacksIS1I_NS1M_17LinearCombinationISI_fSI_fLNS_15FloatRoundStyleE2EEESH_S1L_JEEENS4_5SM1004TMEM4LOAD26SM100_TMEM_LOAD_16dp128b8xES10_S1A_NS4_17SM75_U32x4_LDSM_NENS4_14SM90_TMA_STOREES1A_NS4_17SM90_U32x4_STSM_NENS4_39AutoVectorizingCopyWithAssumedAlignmentILi128EEEEEEvvEEEEvNT_6ParamsE)
        /*0aa8*/ 	.short	0x0380
        /*0aaa*/ 	.short	0x0800


	//----- nvinfo : EIATTR_SW_WAR
	.align		4
.L_55:
        /*0aac*/ 	.byte	0x04, 0x36
        /*0aae*/ 	.short	(.L_57 - .L_56)
.L_56:
        /*0ab0*/ 	.word	0x00000008
.L_57:


//--------------------- .nv.callgraph             --------------------------
	.section	.nv.callgraph,"",@"SHT_CUDA_CALLGRAPH"
	.align	4
	.sectionentsize	8
	.align		4
        /*0000*/ 	.word	0x00000000
	.align		4
        /*0004*/ 	.word	0xffffffff
	.align		4
        /*0008*/ 	.word	index@(_ZN7cutlass13device_kernelINS_4gemm6kernel13GemmUniversalIN4cute5tupleIJiiiiEEENS1_10collective13CollectiveMmaINS1_35MainloopSm100TmaUmmaWarpSpecializedILi12ELi2ELi4ENS5_IJNS4_1CILi2EEENSA_ILi1EEESC_EEEEENS5_IJNSA_ILi64EEESF_NSA_ILi32EEEEEENS_10tfloat32_tENS5_IJlSC_lEEESI_SJ_NS4_8TiledMMAINS4_8MMA_AtomIJNS4_17SM100_MMA_TF32_SSISI_SI_fLi64ELi64ELNS4_4UMMA5MajorE0ELSO_0ELNSN_7ScaleInE0ELSP_0EEEEEENS4_6LayoutINS5_IJSC_SC_SC_EEENS5_IJNSA_ILi0EEESU_SU_EEEEENS5_IJNS4_10UnderscoreESX_SX_EEEEENS4_13SM90_TMA_LOADENS4_14ComposedLayoutINS4_7SwizzleILi3ELi4ELi3EEENS4_18smem_ptr_flag_bitsILi32EEENSS_INS5_IJNSA_ILi8EEESG_EEENS5_IJSG_SC_EEEEEEEvNS4_8identityENS4_23SM90_TMA_LOAD_MULTICASTES1A_vS1B_EENS_8epilogue10collective18CollectiveEpilogueINS1E_23Sm100TmaWarpSpecializedILi3ELi2ELi16ELb1ELb0EEEJSH_NS5_IJNSS_ISF_SC_EENSS_ISG_SC_EEEEESI_SJ_SI_SJ_NS1E_6fusion15FusionCallbacksIS1I_NS1M_17LinearCombinationISI_fSI_fLNS_15FloatRoundStyleE2EEESH_S1L_JEEENS4_5SM1004TMEM4LOAD26SM100_TMEM_LOAD_16dp128b8xES10_S1A_NS4_17SM75_U32x4_LDSM_NENS4_14SM90_TMA_STOREES1A_NS4_17SM90_U32x4_STSM_NENS4_39AutoVectorizingCopyWithAssumedAlignmentILi128EEEEEEvvEEEEvNT_6ParamsE)
	.align		4
        /*000c*/ 	.word	index@(__assertfail)
	.align		4
        /*0010*/ 	.word	0x00000000
	.align		4
        /*0014*/ 	.word	0xfffffffe
	.align		4
        /*0018*/ 	.word	0x00000000
	.align		4
        /*001c*/ 	.word	0xfffffffd
	.align		4
        /*0020*/ 	.word	0x00000000
	.align		4
        /*0024*/ 	.word	0xfffffffc


//--------------------- .nv.constant4             --------------------------
	.section	.nv.constant4,"a",@progbits
	.align	8
	.align		8
.nv.constant4:
        /*0000*/ 	.dword	__assertfail
	.align		8
        /*0008*/ 	.dword	__unnamed_1
	.align		8
        /*0010*/ 	.dword	__unnamed_2
	.align		8
        /*0018*/ 	.dword	_ZN39_INTERNAL_efd45dc0_4_k_cu_9de0dac5_98514cuda3std3__45__cpo5beginE
	.align		8
        /*0020*/ 	.dword	_ZN39_INTERNAL_efd45dc0_4_k_cu_9de0dac5_98514cuda3std3__45__cpo3endE
	.align		8
        /*0028*/ 	.dword	_ZN39_INTERNAL_efd45dc0_4_k_cu_9de0dac5_98514cuda3std3__45__cpo6cbeginE
	.align		8
        /*0030*/ 	.dword	_ZN39_INTERNAL_efd45dc0_4_k_cu_9de0dac5_98514cuda3std3__45__cpo4cendE
	.align		8
        /*0038*/ 	.dword	_ZN39_INTERNAL_efd45dc0_4_k_cu_9de0dac5_98514cuda3std3__441_GLOBAL__N__efd45dc0_4_k_cu_9de0dac5_98516ignoreE
	.align		8
        /*0040*/ 	.dword	_ZN39_INTERNAL_efd45dc0_4_k_cu_9de0dac5_98514cuda3std3__419piecewise_constructE
	.align		8
        /*0048*/ 	.dword	_ZN39_INTERNAL_efd45dc0_4_k_cu_9de0dac5_98514cuda3std3__48in_placeE
	.align		8
        /*0050*/ 	.dword	_ZN39_INTERNAL_efd45dc0_4_k_cu_9de0dac5_98514cuda3std6ranges3__45__cpo4swapE
	.align		8
        /*0058*/ 	.dword	_ZN39_INTERNAL_efd45dc0_4_k_cu_9de0dac5_98514cuda3std6ranges3__45__cpo9iter_moveE
	.align		8
        /*0060*/ 	.dword	_ZN39_INTERNAL_efd45dc0_4_k_cu_9de0dac5_98514cute7productE
	.align		8
        /*0068*/ 	.dword	_ZN39_INTERNAL_efd45dc0_4_k_cu_9de0dac5_98514cute1_E
	.align		8
        /*0070*/ 	.dword	$str$25
	.align		8
        /*0078*/ 	.dword	$str$26
	.align		8
        /*0080*/ 	.dword	$str$27
	.align		8
        /*0088*/ 	.dword	$str$28


//--------------------- .text._ZN7cutlass13device_kernelINS_4gemm6kernel13GemmUniversalIN4cute5tupleIJiiiiEEENS1_10collective13CollectiveMmaINS1_35MainloopSm100TmaUmmaWarpSpecializedILi12ELi2ELi4ENS5_IJNS4_1CILi2EEENSA_ILi1EEESC_EEEEENS5_IJNSA_ILi64EEESF_NSA_ILi32EEEEEENS_10tfloat32_tENS5_IJlSC_lEEESI_SJ_NS4_8TiledMMAINS4_8MMA_AtomIJNS4_17SM100_MMA_TF32_SSISI_SI_fLi64ELi64ELNS4_4UMMA5MajorE0ELSO_0ELNSN_7ScaleInE0ELSP_0EEEEEENS4_6LayoutINS5_IJSC_SC_SC_EEENS5_IJNSA_ILi0EEESU_SU_EEEEENS5_IJNS4_10UnderscoreESX_SX_EEEEENS4_13SM90_TMA_LOADENS4_14ComposedLayoutINS4_7SwizzleILi3ELi4ELi3EEENS4_18smem_ptr_flag_bitsILi32EEENSS_INS5_IJNSA_ILi8EEESG_EEENS5_IJSG_SC_EEEEEEEvNS4_8identityENS4_23SM90_TMA_LOAD_MULTICASTES1A_vS1B_EENS_8epilogue10collective18CollectiveEpilogueINS1E_23Sm100TmaWarpSpecializedILi3ELi2ELi16ELb1ELb0EEEJSH_NS5_IJNSS_ISF_SC_EENSS_ISG_SC_EEEEESI_SJ_SI_SJ_NS1E_6fusion15FusionCallbacksIS1I_NS1M_17LinearCombinationISI_fSI_fLNS_15FloatRoundStyleE2EEESH_S1L_JEEENS4_5SM1004TMEM4LOAD26SM100_TMEM_LOAD_16dp128b8xES10_S1A_NS4_17SM75_U32x4_LDSM_NENS4_14SM90_TMA_STOREES1A_NS4_17SM90_U32x4_STSM_NENS4_39AutoVectorizingCopyWithAssumedAlignmentILi128EEEEEEvvEEEEvNT_6ParamsE --------------------------
	.section	.text._ZN7cutlass13device_kernelINS_4gemm6kernel13GemmUniversalIN4cute5tupleIJiiiiEEENS1_10collective13CollectiveMmaINS1_35MainloopSm100TmaUmmaWarpSpecializedILi12ELi2ELi4ENS5_IJNS4_1CILi2EEENSA_ILi1EEESC_EEEEENS5_IJNSA_ILi64EEESF_NSA_ILi32EEEEEENS_10tfloat32_tENS5_IJlSC_lEEESI_SJ_NS4_8TiledMMAINS4_8MMA_AtomIJNS4_17SM100_MMA_TF32_SSISI_SI_fLi64ELi64ELNS4_4UMMA5MajorE0ELSO_0ELNSN_7ScaleInE0ELSP_0EEEEEENS4_6LayoutINS5_IJSC_SC_SC_EEENS5_IJNSA_ILi0EEESU_SU_EEEEENS5_IJNS4_10UnderscoreESX_SX_EEEEENS4_13SM90_TMA_LOADENS4_14ComposedLayoutINS4_7SwizzleILi3ELi4ELi3EEENS4_18smem_ptr_flag_bitsILi32EEENSS_INS5_IJNSA_ILi8EEESG_EEENS5_IJSG_SC_EEEEEEEvNS4_8identityENS4_23SM90_TMA_LOAD_MULTICASTES1A_vS1B_EENS_8epilogue10collective18CollectiveEpilogueINS1E_23Sm100TmaWarpSpecializedILi3ELi2ELi16ELb1ELb0EEEJSH_NS5_IJNSS_ISF_SC_EENSS_ISG_SC_EEEEESI_SJ_SI_SJ_NS1E_6fusion15FusionCallbacksIS1I_NS1M_17LinearCombinationISI_fSI_fLNS_15FloatRoundStyleE2EEESH_S1L_JEEENS4_5SM1004TMEM4LOAD26SM100_TMEM_LOAD_16dp128b8xES10_S1A_NS4_17SM75_U32x4_LDSM_NENS4_14SM90_TMA_STOREES1A_NS4_17SM90_U32x4_STSM_NENS4_39AutoVectorizingCopyWithAssumedAlignmentILi128EEEEEEvvEEEEvNT_6ParamsE,"ax",@progbits
	.align	128
.text._ZN7cutlass13device_kernelINS_4gemm6kernel13GemmUniversalIN4cute5tupleIJiiiiEEENS1_10collective13CollectiveMmaINS1_35MainloopSm100TmaUmmaWarpSpecializedILi12ELi2ELi4ENS5_IJNS4_1CILi2EEENSA_ILi1EEESC_EEEEENS5_IJNSA_ILi64EEESF_NSA_ILi32EEEEEENS_10tfloat32_tENS5_IJlSC_lEEESI_SJ_NS4_8TiledMMAINS4_8MMA_AtomIJNS4_17SM100_MMA_TF32_SSISI_SI_fLi64ELi64ELNS4_4UMMA5MajorE0ELSO_0ELNSN_7ScaleInE0ELSP_0EEEEEENS4_6LayoutINS5_IJSC_SC_SC_EEENS5_IJNSA_ILi0EEESU_SU_EEEEENS5_IJNS4_10UnderscoreESX_SX_EEEEENS4_13SM90_TMA_LOADENS4_14ComposedLayoutINS4_7SwizzleILi3ELi4ELi3EEENS4_18smem_ptr_flag_bitsILi32EEENSS_INS5_IJNSA_ILi8EEESG_EEENS5_IJSG_SC_EEEEEEEvNS4_8identityENS4_23SM90_TMA_LOAD_MULTICASTES1A_vS1B_EENS_8epilogue10collective18CollectiveEpilogueINS1E_23Sm100TmaWarpSpecializedILi3ELi2ELi16ELb1ELb0EEEJSH_NS5_IJNSS_ISF_SC_EENSS_ISG_SC_EEEEESI_SJ_SI_SJ_NS1E_6fusion15FusionCallbacksIS1I_NS1M_17LinearCombinationISI_fSI_fLNS_15FloatRoundStyleE2EEESH_S1L_JEEENS4_5SM1004TMEM4LOAD26SM100_TMEM_LOAD_16dp128b8xES10_S1A_NS4_17SM75_U32x4_LDSM_NENS4_14SM90_TMA_STOREES1A_NS4_17SM90_U32x4_STSM_NENS4_39AutoVectorizingCopyWithAssumedAlignmentILi128EEEEEEvvEEEEvNT_6ParamsE:
        .type           _ZN7cutlass13device_kernelINS_4gemm6kernel13GemmUniversalIN4cute5tupleIJiiiiEEENS1_10collective13CollectiveMmaINS1_35MainloopSm100TmaUmmaWarpSpecializedILi12ELi2ELi4ENS5_IJNS4_1CILi2EEENSA_ILi1EEESC_EEEEENS5_IJNSA_ILi64EEESF_NSA_ILi32EEEEEENS_10tfloat32_tENS5_IJlSC_lEEESI_SJ_NS4_8TiledMMAINS4_8MMA_AtomIJNS4_17SM100_MMA_TF32_SSISI_SI_fLi64ELi64ELNS4_4UMMA5MajorE0ELSO_0ELNSN_7ScaleInE0ELSP_0EEEEEENS4_6LayoutINS5_IJSC_SC_SC_EEENS5_IJNSA_ILi0EEESU_SU_EEEEENS5_IJNS4_10UnderscoreESX_SX_EEEEENS4_13SM90_TMA_LOADENS4_14ComposedLayoutINS4_7SwizzleILi3ELi4ELi3EEENS4_18smem_ptr_flag_bitsILi32EEENSS_INS5_IJNSA_ILi8EEESG_EEENS5_IJSG_SC_EEEEEEEvNS4_8identityENS4_23SM90_TMA_LOAD_MULTICASTES1A_vS1B_EENS_8epilogue10collective18CollectiveEpilogueINS1E_23Sm100TmaWarpSpecializedILi3ELi2ELi16ELb1ELb0EEEJSH_NS5_IJNSS_ISF_SC_EENSS_ISG_SC_EEEEESI_SJ_SI_SJ_NS1E_6fusion15FusionCallbacksIS1I_NS1M_17LinearCombinationISI_fSI_fLNS_15FloatRoundStyleE2EEESH_S1L_JEEENS4_5SM1004TMEM4LOAD26SM100_TMEM_LOAD_16dp128b8xES10_S1A_NS4_17SM75_U32x4_LDSM_NENS4_14SM90_TMA_STOREES1A_NS4_17SM90_U32x4_STSM_NENS4_39AutoVectorizingCopyWithAssumedAlignmentILi128EEEEEEvvEEEEvNT_6ParamsE,@function
        .size           _ZN7cutlass13device_kernelINS_4gemm6kernel13GemmUniversalIN4cute5tupleIJiiiiEEENS1_10collective13CollectiveMmaINS1_35MainloopSm100TmaUmmaWarpSpecializedILi12ELi2ELi4ENS5_IJNS4_1CILi2EEENSA_ILi1EEESC_EEEEENS5_IJNSA_ILi64EEESF_NSA_ILi32EEEEEENS_10tfloat32_tENS5_IJlSC_lEEESI_SJ_NS4_8TiledMMAINS4_8MMA_AtomIJNS4_17SM100_MMA_TF32_SSISI_SI_fLi64ELi64ELNS4_4UMMA5MajorE0ELSO_0ELNSN_7ScaleInE0ELSP_0EEEEEENS4_6LayoutINS5_IJSC_SC_SC_EEENS5_IJNSA_ILi0EEESU_SU_EEEEENS5_IJNS4_10UnderscoreESX_SX_EEEEENS4_13SM90_TMA_LOADENS4_14ComposedLayoutINS4_7SwizzleILi3ELi4ELi3EEENS4_18smem_ptr_flag_bitsILi32EEENSS_INS5_IJNSA_ILi8EEESG_EEENS5_IJSG_SC_EEEEEEEvNS4_8identityENS4_23SM90_TMA_LOAD_MULTICASTES1A_vS1B_EENS_8epilogue10collective18CollectiveEpilogueINS1E_23Sm100TmaWarpSpecializedILi3ELi2ELi16ELb1ELb0EEEJSH_NS5_IJNSS_ISF_SC_EENSS_ISG_SC_EEEEESI_SJ_SI_SJ_NS1E_6fusion15FusionCallbacksIS1I_NS1M_17LinearCombinationISI_fSI_fLNS_15FloatRoundStyleE2EEESH_S1L_JEEENS4_5SM1004TMEM4LOAD26SM100_TMEM_LOAD_16dp128b8xES10_S1A_NS4_17SM75_U32x4_LDSM_NENS4_14SM90_TMA_STOREES1A_NS4_17SM90_U32x4_STSM_NENS4_39AutoVectorizingCopyWithAssumedAlignmentILi128EEEEEEvvEEEEvNT_6ParamsE,(.L_x_186 - _ZN7cutlass13device_kernelINS_4gemm6kernel13GemmUniversalIN4cute5tupleIJiiiiEEENS1_10collective13CollectiveMmaINS1_35MainloopSm100TmaUmmaWarpSpecializedILi12ELi2ELi4ENS5_IJNS4_1CILi2EEENSA_ILi1EEESC_EEEEENS5_IJNSA_ILi64EEESF_NSA_ILi32EEEEEENS_10tfloat32_tENS5_IJlSC_lEEESI_SJ_NS4_8TiledMMAINS4_8MMA_AtomIJNS4_17SM100_MMA_TF32_SSISI_SI_fLi64ELi64ELNS4_4UMMA5MajorE0ELSO_0ELNSN_7ScaleInE0ELSP_0EEEEEENS4_6LayoutINS5_IJSC_SC_SC_EEENS5_IJNSA_ILi0EEESU_SU_EEEEENS5_IJNS4_10UnderscoreESX_SX_EEEEENS4_13SM90_TMA_LOADENS4_14ComposedLayoutINS4_7SwizzleILi3ELi4ELi3EEENS4_18smem_ptr_flag_bitsILi32EEENSS_INS5_IJNSA_ILi8EEESG_EEENS5_IJSG_SC_EEEEEEEvNS4_8identityENS4_23SM90_TMA_LOAD_MULTICASTES1A_vS1B_EENS_8epilogue10collective18CollectiveEpilogueINS1E_23Sm100TmaWarpSpecializedILi3ELi2ELi16ELb1ELb0EEEJSH_NS5_IJNSS_ISF_SC_EENSS_ISG_SC_EEEEESI_SJ_SI_SJ_NS1E_6fusion15FusionCallbacksIS1I_NS1M_17LinearCombinationISI_fSI_fLNS_15FloatRoundStyleE2EEESH_S1L_JEEENS4_5SM1004TMEM4LOAD26SM100_TMEM_LOAD_16dp128b8xES10_S1A_NS4_17SM75_U32x4_LDSM_NENS4_14SM90_TMA_STOREES1A_NS4_17SM90_U32x4_STSM_NENS4_39AutoVectorizingCopyWithAssumedAlignmentILi128EEEEEEvvEEEEvNT_6ParamsE)
        .other          _ZN7cutlass13device_kernelINS_4gemm6kernel13GemmUniversalIN4cute5tupleIJiiiiEEENS1_10collective13CollectiveMmaINS1_35MainloopSm100TmaUmmaWarpSpecializedILi12ELi2ELi4ENS5_IJNS4_1CILi2EEENSA_ILi1EEESC_EEEEENS5_IJNSA_ILi64EEESF_NSA_ILi32EEEEEENS_10tfloat32_tENS5_IJlSC_lEEESI_SJ_NS4_8TiledMMAINS4_8MMA_AtomIJNS4_17SM100_MMA_TF32_SSISI_SI_fLi64ELi64ELNS4_4UMMA5MajorE0ELSO_0ELNSN_7ScaleInE0ELSP_0EEEEEENS4_6LayoutINS5_IJSC_SC_SC_EEENS5_IJNSA_ILi0EEESU_SU_EEEEENS5_IJNS4_10UnderscoreESX_SX_EEEEENS4_13SM90_TMA_LOADENS4_14ComposedLayoutINS4_7SwizzleILi3ELi4ELi3EEENS4_18smem_ptr_flag_bitsILi32EEENSS_INS5_IJNSA_ILi8EEESG_EEENS5_IJSG_SC_EEEEEEEvNS4_8identityENS4_23SM90_TMA_LOAD_MULTICASTES1A_vS1B_EENS_8epilogue10collective18CollectiveEpilogueINS1E_23Sm100TmaWarpSpecializedILi3ELi2ELi16ELb1ELb0EEEJSH_NS5_IJNSS_ISF_SC_EENSS_ISG_SC_EEEEESI_SJ_SI_SJ_NS1E_6fusion15FusionCallbacksIS1I_NS1M_17LinearCombinationISI_fSI_fLNS_15FloatRoundStyleE2EEESH_S1L_JEEENS4_5SM1004TMEM4LOAD26SM100_TMEM_LOAD_16dp128b8xES10_S1A_NS4_17SM75_U32x4_LDSM_NENS4_14SM90_TMA_STOREES1A_NS4_17SM90_U32x4_STSM_NENS4_39AutoVectorizingCopyWithAssumedAlignmentILi128EEEEEEvvEEEEvNT_6ParamsE,@"STO_CUDA_ENTRY STV_DEFAULT"
_ZN7cutlass13device_kernelINS_4gemm6kernel13GemmUniversalIN4cute5tupleIJiiiiEEENS1_10collective13CollectiveMmaINS1_35MainloopSm100TmaUmmaWarpSpecializedILi12ELi2ELi4ENS5_IJNS4_1CILi2EEENSA_ILi1EEESC_EEEEENS5_IJNSA_ILi64EEESF_NSA_ILi32EEEEEENS_10tfloat32_tENS5_IJlSC_lEEESI_SJ_NS4_8TiledMMAINS4_8MMA_AtomIJNS4_17SM100_MMA_TF32_SSISI_SI_fLi64ELi64ELNS4_4UMMA5MajorE0ELSO_0ELNSN_7ScaleInE0ELSP_0EEEEEENS4_6LayoutINS5_IJSC_SC_SC_EEENS5_IJNSA_ILi0EEESU_SU_EEEEENS5_IJNS4_10UnderscoreESX_SX_EEEEENS4_13SM90_TMA_LOADENS4_14ComposedLayoutINS4_7SwizzleILi3ELi4ELi3EEENS4_18smem_ptr_flag_bitsILi32EEENSS_INS5_IJNSA_ILi8EEESG_EEENS5_IJSG_SC_EEEEEEEvNS4_8identityENS4_23SM90_TMA_LOAD_MULTICASTES1A_vS1B_EENS_8epilogue10collective18CollectiveEpilogueINS1E_23Sm100TmaWarpSpecializedILi3ELi2ELi16ELb1ELb0EEEJSH_NS5_IJNSS_ISF_SC_EENSS_ISG_SC_EEEEESI_SJ_SI_SJ_NS1E_6fusion15FusionCallbacksIS1I_NS1M_17LinearCombinationISI_fSI_fLNS_15FloatRoundStyleE2EEESH_S1L_JEEENS4_5SM1004TMEM4LOAD26SM100_TMEM_LOAD_16dp128b8xES10_S1A_NS4_17SM75_U32x4_LDSM_NENS4_14SM90_TMA_STOREES1A_NS4_17SM90_U32x4_STSM_NENS4_39AutoVectorizingCopyWithAssumedAlignmentILi128EEEEEEvvEEEEvNT_6ParamsE:
[----:B------:R-:W1:Y:S01]  /*0000*/  LDC R1, c[0x0][0x37c] ;  /* 0x0000df00ff017b82 */ /* 0x000e620000000800 */
[----:B------:R-:W2:Y:S01]  /*0010*/  S2R R64, SR_TID.X ;  /* 0x0000000000407919 */ /* 0x000ea20000002100 */
[----:B------:R-:W3:Y:S01]  /*0020*/  LDCU.64 UR8, c[0x0][0x890] ;  /* 0x00011200ff0877ac */ /* 0x000ee20008000a00 */
[----:B------:R-:W-:Y:S02]  /*0030*/  PRMT R53, RZ, 0x7610, R53 ;  /* 0x00007610ff357816 */ /* 0x000fe40000000035 */
[----:B------:R-:W-:Y:S01]  /*0040*/  ELECT P3, URZ, PT ;  /* 0x0000000000ff782f */ /* 0x000fe20003860000 */
[----:B---3--:R-:W-:-:S04]  /*0050*/  UISETP.NE.U32.AND UP0, UPT, UR8, URZ, UPT ;  /* 0x000000ff0800728c */ /* 0x008fc8000bf05070 */
[----:B------:R-:W-:Y:S01]  /*0060*/  UISETP.NE.AND.EX UP0, UPT, UR9, URZ, UPT, UP0 ;  /* 0x000000ff0900728c */ /* 0x000fe2000bf05300 */
[----:B--2---:R-:W-:-:S05]  /*0070*/  SHF.R.U32.HI R54, RZ, 0x5, R64 ;  /* 0x00000005ff367819 */ /* 0x004fca0000011640 */
[----:B------:R-:W2:Y:S02]  /*0080*/  SHFL.IDX PT, R0, R54, RZ, 0x1f ;  /* 0x00001fff36007589 */ /* 0x000ea400000e0000 */
[----:B--2---:R-:W-:Y:S01]  /*0090*/  R2UR UR18, R0 ;  /* 0x00000000001272ca */ /* 0x004fe200000e0000 */
[----:B-1----:R-:W-:-:S14]  /*00a0*/  BRA.U UP0, `(.L_x_0) ;  /* 0x0000000100307547 */ /* 0x002fdc000b800000 */
[----:B------:R-:W1:Y:S02]  /*00b0*/  LDCU.64 UR4, c[0x0][0x888] ;  /* 0x00011100ff0477ac */ /* 0x000e640008000a00 */
[----:B-1----:R-:W-:-:S04]  /*00c0*/  UISETP.NE.U32.AND UP0, UPT, UR4, URZ, UPT ;  /* 0x000000ff0400728c */ /* 0x002fc8000bf05070 */
[----:B------:R-:W-:-:S09]  /*00d0*/  UISETP.NE.AND.EX UP0, UPT, UR5, URZ, UPT, UP0 ;  /* 0x000000ff0500728c */ /* 0x000fd2000bf05300 */
[----:B------:R-:W-:Y:S05]  /*00e0*/  BRA.U !UP0, `(.L_x_1) ;  /* 0x0000000108147547 */ /* 0x000fea000b800000 */
[----:B------:R-:W1:Y:S01]  /*00f0*/  LDC.64 R26, c[0x0][0x888] ;  /* 0x00022200ff1a7b82 */ /* 0x000e620000000a00 */
[----:B------:R-:W1:Y:S02]  /*0100*/  LDCU.64 UR4, c[0x0][0x358] ;  /* 0x00006b00ff0477ac */ /* 0x000e640008000a00 */
[----:B-1----:R1:W5:Y:S01]  /*0110*/  LDG.E R26, desc[UR4][R26.64] ;  /* 0x000000041a1a7981 */ /* 0x002362000c1e1900 */
[----:B------:R-:W-:Y:S01]  /*0120*/  HFMA2 R53, -RZ, RZ, 0, 5.9604644775390625e-08 ;  /* 0x00000001ff357431 */ /* 0x000fe200000001ff */
[----:B------:R-:W-:Y:S05]  /*0130*/  BRA `(.L_x_0) ;  /* 0x00000000000c7947 */ /* 0x000fea0003800000 */
.L_x_1:
[----:B------:R-:W1:Y:S01]  /*0140*/  LDCU UR4, c[0x0][0x880] ;  /* 0x00011000ff0477ac */ /* 0x000e620008000800 */
[----:B------:R-:W-:Y:S01]  /*0150*/  HFMA2 R53, -RZ, RZ, 0, 5.9604644775390625e-08 ;  /* 0x00000001ff357431 */ /* 0x000fe200000001ff */
[----:B-1----:R-:W-:-:S07]  /*0160*/  MOV R26, UR4 ;  /* 0x00000004001a7c02 */ /* 0x002fce0008000f00 */
.L_x_0:
[----:B------:R-:W2:Y:S02]  /*0170*/  LDCU.64 UR4, c[0x0][0x8b0] ;  /* 0x00011600ff0477ac */ /* 0x000ea40008000a00 */
[----:B--2---:R-:W-:-:S04]  /*0180*/  UISETP.NE.U32.AND UP0, UPT, UR4, URZ, UPT ;  /* 0x000000ff0400728c */ /* 0x004fc8000bf05070 */
[----:B------:R-:W-:-:S09]  /*0190*/  UISETP.NE.AND.EX UP0, UPT, UR5, URZ, UPT, UP0 ;  /* 0x000000ff0500728c */ /* 0x000fd2000bf05300 */
[----:B------:R-:W-:Y:S05]  /*01a0*/  BRA.U UP0, `(.L_x_2) ;  /* 0x0000000100287547 */ /* 0x000fea000b800000 */
[----:B------:R-:W2:Y:S02]  /*01b0*/  LDCU.64 UR4, c[0x0][0x8a8] ;  /* 0x00011500ff0477ac */ /* 0x000ea40008000a00 */
[----:B--2---:R-:W-:-:S04]  /*01c0*/  UISETP.NE.U32.AND UP0, UPT, UR4, URZ, UPT ;  /* 0x000000ff0400728c */ /* 0x004fc8000bf05070 */
[----:B------:R-:W-:-:S09]  /*01d0*/  UISETP.NE.AND.EX UP0, UPT, UR5, URZ, UPT, UP0 ;  /* 0x000000ff0500728c */ /* 0x000fd2000bf05300 */
[----:B------:R-:W-:Y:S05]  /*01e0*/  BRA.U !UP0, `(.L_x_3) ;  /* 0x0000000108107547 */ /* 0x000fea000b800000 */
[----:B------:R-:W2:Y:S01]  /*01f0*/  LDC.64 R24, c[0x0][0x8a8] ;  /* 0x00022a00ff187b82 */ /* 0x000ea20000000a00 */
[----:B------:R-:W2:Y:S02]  /*0200*/  LDCU.64 UR4, c[0x0][0x358] ;  /* 0x00006b00ff0477ac */ /* 0x000ea40008000a00 */
[----:B--2---:R2:W5:Y:S01]  /*0210*/  LDG.E R24, desc[UR4][R24.64] ;  /* 0x0000000418187981 */ /* 0x004562000c1e1900 */
[----:B------:R-:W-:Y:S05]  /*0220*/  BRA `(.L_x_2) ;  /* 0x0000000000087947 */ /* 0x000fea0003800000 */
.L_x_3:
[----:B------:R-:W2:Y:S02]  /*0230*/  LDCU UR4, c[0x0][0x8a0] ;  /* 0x00011400ff0477ac */ /* 0x000ea40008000800 */
[----:B--2---:R-:W-:Y:S02]  /*0240*/  MOV R24, UR4 ;  /* 0x0000000400187c02 */ /* 0x004fe40008000f00 */
.L_x_2:
[----:B------:R-:W-:Y:S01]  /*0250*/  IMAD.U32 R0, RZ, RZ, UR18 ;  /* 0x00000012ff007e24 */ /* 0x000fe2000f8e00ff */
[----:B------:R-:W-:Y:S04]  /*0260*/  BSSY.RECONVERGENT B0, `(.L_x_4) ;  /* 0x000000c000007945 */ /* 0x000fe80003800200 */
[C---:B------:R-:W-:Y:S02]  /*0270*/  ISETP.NE.OR P1, PT, R0.reuse, 0x1, !P3 ;  /* 0x000000010000780c */ /* 0x040fe40005f25670 */
[----:B------:R-:W-:-:S11]  /*0280*/  ISETP.NE.OR P0, PT, R0, 0x3, !P3 ;  /* 0x000000030000780c */ /* 0x000fd60005f05670 */
[----:B------:R-:W-:Y:S05]  /*0290*/  @P1 BRA `(.L_x_5) ;  /* 0x0000000000201947 */ /* 0x000fea0003800000 */
[----:B------:R-:W3:Y:S02]  /*02a0*/  LDCU.64 UR4, c[0x0][0x348] ;  /* 0x00006900ff0477ac */ /* 0x000ee40008000a00 */
[----:B---3--:R-:W-:Y:S02]  /*02b0*/  UIADD3 UR6, UP1, UPT, UR4, 0x80, URZ ;  /* 0x0000008004067890 */ /* 0x008fe4000ff3e0ff */
[----:B------:R-:W-:Y:S02]  /*02c0*/  UIADD3 UR4, UP0, UPT, UR4, 0x180, URZ ;  /* 0x0000018004047890 */ /* 0x000fe4000ff1e0ff */
[----:B------:R-:W-:Y:S02]  /*02d0*/  UIADD3.X UR7, UPT, UPT, URZ, UR5, URZ, UP1, !UPT ;  /* 0x00000005ff077290 */ /* 0x000fe40008ffe4ff */
[----:B------:R-:W-:-:S07]  /*02e0*/  UIADD3.X UR5, UPT, UPT, URZ, UR5, URZ, UP0, !UPT ;  /* 0x00000005ff057290 */ /* 0x000fce00087fe4ff */
[----:B------:R3:W-:Y:S02]  /*02f0*/  UTMACCTL.PF [UR6] ;  /* 0x00000000060079b9 */ /* 0x0007e40008040000 */
[----:B------:R3:W-:Y:S02]  /*0300*/  UTMACCTL.PF [UR4] ;  /* 0x00000000040079b9 */ /* 0x0007e40008040000 */
[----:B---3--:R-:W-:Y:S01]  /*0310*/  NOP ;  /* 0x0000000000007918 */ /* 0x008fe20000000000 */
.L_x_5:
[----:B------:R-:W-:Y:S05]  /*0320*/  BSYNC.RECONVERGENT B0 ;  /* 0x0000000000007941 */ /* 0x000fea0003800200 */
.L_x_4:
[----:B------:R-:W-:Y:S04]  /*0330*/  BSSY.RECONVERGENT B0, `(.L_x_6) ;  /* 0x000000a000007945 */ /* 0x000fe80003800200 */
        /* <DEDUP_REMOVED lines=9> */
.L_x_7:
[----:B------:R-:W-:Y:S05]  /*03d0*/  BSYNC.RECONVERGENT B0 ;  /* 0x0000000000007941 */ /* 0x000fea0003800200 */
.L_x_6:
[----:B------:R-:W3:Y:S01]  /*03e0*/  LDCU.64 UR4, c[0x0][0x888] ;  /* 0x00011100ff0477ac */ /* 0x000ee20008000a00 */
[----:B------:R-:W-:Y:S02]  /*03f0*/  UISETP.EQ.U32.AND UP2, UPT, UR8, URZ, UPT ;  /* 0x000000ff0800728c */ /* 0x000fe4000bf42070 */
[----:B------:R-:W-:Y:S02]  /*0400*/  UPLOP3.LUT UP3, UPT, UPT, UPT, UPT, 0x80, 0x8 ;  /* 0x000000000008789c */ /* 0x000fe40003f6f070 */
[----:B---3--:R-:W-:-:S04]  /*0410*/  UISETP.NE.U32.AND UP0, UPT, UR4, URZ, UPT ;  /* 0x000000ff0400728c */ /* 0x008fc8000bf05070 */
[----:B------:R-:W-:-:S04]  /*0420*/  UISETP.NE.AND.EX UP1, UPT, UR5, URZ, UPT, UP0 ;  /* 0x000000ff0500728c */ /* 0x000fc8000bf25300 */
[----:B------:R-:W-:-:S04]  /*0430*/  UISETP.EQ.OR.EX UP4, UPT, UR9, URZ, !UP1, UP2 ;  /* 0x000000ff0900728c */ /* 0x000fc8000cf82720 */
[----:B------:R-:W-:-:S06]  /*0440*/  UP2UR UR4, UPR, URZ, 0x10 ;  /* 0x00000010ff047883 */ /* 0x000fcc0008000000 */
[----:B------:R-:W-:Y:S01]  /*0450*/  MOV R57, UR4 ;  /* 0x0000000400397c02 */ /* 0x000fe20008000f00 */
[----:B------:R-:W-:Y:S06]  /*0460*/  BRA.U !UP4, `(.L_x_8) ;  /* 0x000000010c207547 */ /* 0x000fec000b800000 */
[----:B------:R-:W-:Y:S01]  /*0470*/  UISETP.NE.U32.AND UP2, UPT, UR8, URZ, UPT ;  /* 0x000000ff0800728c */ /* 0x000fe2000bf45070 */
[----:B-----5:R-:W-:Y:S01]  /*0480*/  FSETP.NEU.AND P0, PT, R26, RZ, PT ;  /* 0x000000ff1a00720b */ /* 0x020fe20003f0d000 */
[----:B------:R-:W-:Y:S02]  /*0490*/  USEL UR4, URZ, 0xffffffff, UP1 ;  /* 0xffffffffff047887 */ /* 0x000fe40008800000 */
[----:B------:R-:W-:-:S10]  /*04a0*/  UISETP.NE.AND.EX UP2, UPT, UR9, URZ, UPT, UP2 ;  /* 0x000000ff0900728c */ /* 0x000fd4000bf45320 */
[----:B------:R-:W-:Y:S01]  /*04b0*/  VOTEU.ANY UP0, P0 ;  /* 0x0000000000ff7886 */ /* 0x000fe20000000100 */
[----:B------:R-:W-:-:S04]  /*04c0*/  @!UP2 USEL UR4, URZ, 0xffffffff, UP0 ;  /* 0xffffffffff04a887 */ /* 0x000fc80008000000 */
[----:B------:R-:W-:-:S04]  /*04d0*/  ULOP3.LUT UR4, UR4, 0x1, URZ, 0xc0, !UPT ;  /* 0x0000000104047892 */ /* 0x000fc8000f8ec0ff */
[----:B------:R-:W-:-:S11]  /*04e0*/  UISETP.NE.U32.AND UP3, UPT, UR4, 0x1, UPT ;  /* 0x000000010400788c */ /* 0x000fd6000bf65070 */
.L_x_8:
[----:B------:R-:W3:Y:S02]  /*04f0*/  SHFL.IDX PT, R2, R54, RZ, 0x1f ;  /* 0x00001fff36027589 */ /* 0x000ee400000e0000 */
[----:B---3--:R-:W-:-:S13]  /*0500*/  ISETP.NE.AND P0, PT, R2, RZ, PT ;  /* 0x000000ff0200720c */ /* 0x008fda0003f05270 */
[----:B------:R-:W-:Y:S05]  /*0510*/  @P0 BRA `(.L_x_9) ;  /* 0x0000000000a40947 */ /* 0x000fea0003800000 */
[----:B------:R-:W-:Y:S01]  /*0520*/  ELECT P0, URZ, PT ;  /* 0x0000000000ff782f */ /* 0x000fe20003800000 */
[----:B------:R-:W-:-:S12]  /*0530*/  BSSY.RECONVERGENT B0, `(.L_x_9) ;  /* 0x0000027000007945 */ /* 0x000fd80003800200 */
[----:B------:R-:W-:Y:S05]  /*0540*/  @!P0 BRA `(.L_x_10) ;  /* 0x0000000000948947 */ /* 0x000fea0003800000 */
[----:B------:R-:W3:Y:S01]  /*0550*/  S2UR UR4, SR_CgaCtaId ;  /* 0x00000000000479c3 */ /* 0x000ee20000008800 */
[----:B------:R-:W-:Y:S01]  /*0560*/  UMOV UR5, 0x400 ;  /* 0x0000040000057882 */ /* 0x000fe20000000000 */
[----:B------:R-:W-:Y:S01]  /*0570*/  UMOV UR8, 0x1 ;  /* 0x0000000100087882 */ /* 0x000fe20000000000 */
[----:B------:R-:W-:Y:S01]  /*0580*/  UMOV UR6, 0x2 ;  /* 0x0000000200067882 */ /* 0x000fe20000000000 */
[----:B------:R-:W-:-:S04]  /*0590*/  UIADD3 UR8, UPT, UPT, -UR8, 0x100000, URZ ;  /* 0x0010000008087890 */ /* 0x000fc8000fffe1ff */
[----:B------:R-:W-:Y:S02]  /*05a0*/  USHF.L.U32 UR9, UR8, 0xb, URZ ;  /* 0x0000000b08097899 */ /* 0x000fe400080006ff */
[----:B------:R-:W-:Y:S02]  /*05b0*/  USHF.L.U32 UR8, UR8, 0x1, URZ ;  /* 0x0000000108087899 */ /* 0x000fe400080006ff */
[----:B------:R-:W-:-:S04]  /*05c0*/  UIADD3 UR6, UPT, UPT, -UR6, 0x100000, URZ ;  /* 0x0010000006067890 */ /* 0x000fc8000fffe1ff */
[----:B------:R-:W-:Y:S02]  /*05d0*/  USHF.L.U32 UR7, UR6, 0xb, URZ ;  /* 0x0000000b06077899 */ /* 0x000fe400080006ff */
[----:B------:R-:W-:Y:S02]  /*05e0*/  USHF.L.U32 UR6, UR6, 0x1, URZ ;  /* 0x0000000106067899 */ /* 0x000fe400080006ff */
[----:B---3--:R-:W-:Y:S01]  /*05f0*/  ULEA UR4, UR4, UR5, 0x18 ;  /* 0x0000000504047291 */ /* 0x008fe2000f8ec0ff */
[----:B------:R-:W3:Y:S11]  /*0600*/  FENCE.VIEW.ASYNC.S ;  /* 0x00000000000073c6 */ /* 0x000ef60000000000 */
[----:B---3--:R3:W4:Y:S01]  /*0610*/  SYNCS.EXCH.64 URZ, [UR4], UR8 ;  /* 0x0000000804ff75b2 */ /* 0x0087220008000100 */
[----:B------:R3:W1:Y:S01]  /*0620*/  SYNCS.EXCH.64 URZ, [UR4+0x60], UR6 ;  /* 0x0000600604ff75b2 */ /* 0x0006620008000100 */
        /* <DEDUP_REMOVED lines=21> */
[----:B------:R3:W1:Y:S02]  /*0780*/  SYNCS.EXCH.64 URZ, [UR4+0xb8], UR6 ;  /* 0x0000b80604ff75b2 */ /* 0x0006640008000100 */
[----:B---34-:R-:W-:Y:S01]  /*0790*/  NOP ;  /* 0x0000000000007918 */ /* 0x018fe20000000000 */
.L_x_10:
[----:B------:R-:W-:Y:S05]  /*07a0*/  BSYNC.RECONVERGENT B0 ;  /* 0x0000000000007941 */ /* 0x000fea0003800200 */
.L_x_9:
[----:B------:R-:W3:Y:S01]  /*07b0*/  SHFL.IDX PT, R2, R54, RZ, 0x1f ;  /* 0x00001fff36027589 */ /* 0x000ee200000e0000 */
[----:B------:R-:W-:Y:S01]  /*07c0*/  NOP ;  /* 0x0000000000007918 */ /* 0x000fe20000000000 */
[----:B---3--:R-:W-:-:S13]  /*07d0*/  ISETP.NE.AND P0, PT, R2, 0x1, PT ;  /* 0x000000010200780c */ /* 0x008fda0003f05270 */
[----:B------:R-:W-:Y:S05]  /*07e0*/  @P0 BRA `(.L_x_11) ;  /* 0x0000000000500947 */ /* 0x000fea0003800000 */
        /* <DEDUP_REMOVED lines=9> */
[----:B------:R-:W-:Y:S01]  /*0880*/  USHF.L.U32 UR6, UR6, 0x1, URZ ;  /* 0x0000000106067899 */ /* 0x000fe200080006ff */
[----:B------:R-:W-:Y:S01]  /*0890*/  ELECT P0, URZ, PT ;  /* 0x0000000000ff782f */ /* 0x000fe20003800000 */
[----:B---3--:R-:W-:Y:S01]  /*08a0*/  ULEA UR4, UR4, UR5, 0x18 ;  /* 0x0000000504047291 */ /* 0x008fe2000f8ec0ff */
[----:B------:R-:W3:Y:S11]  /*08b0*/  FENCE.VIEW.ASYNC.S ;  /* 0x00000000000073c6 */ /* 0x000ef60000000000 */
[----:B---3--:R3:W4:Y:S01]  /*08c0*/  SYNCS.EXCH.64 URZ, [UR4+0xc0], UR8 ;  /* 0x0000c00804ff75b2 */ /* 0x0087220008000100 */
[----:B------:R3:W1:Y:S01]  /*08d0*/  SYNCS.EXCH.64 URZ, [UR4+0xd8], UR6 ;  /* 0x0000d80604ff75b2 */ /* 0x0006620008000100 */
[----:B------:R3:W1:Y:S01]  /*08e0*/  SYNCS.EXCH.64 URZ, [UR4+0xc8], UR8 ;  /* 0x0000c80804ff75b2 */ /* 0x0006620008000100 */
[----:B------:R3:W1:Y:S01]  /*08f0*/  SYNCS.EXCH.64 URZ, [UR4+0xe0], UR6 ;  /* 0x0000e00604ff75b2 */ /* 0x0006620008000100 */
[----:B------:R3:W1:Y:S01]  /*0900*/  SYNCS.EXCH.64 URZ, [UR4+0xd0], UR8 ;  /* 0x0000d00804ff75b2 */ /* 0x0006620008000100 */
[----:B------:R3:W1:Y:S01]  /*0910*/  SYNCS.EXCH.64 URZ, [UR4+0xe8], UR6 ;  /* 0x0000e80604ff75b2 */ /* 0x0006620008000100 */
[----:B------:R-:W-:Y:S01]  /*0920*/  NOP ;  /* 0x0000000000007918 */ /* 0x000fe20000000000 */
.L_x_11:
[----:B------:R-:W2:Y:S01]  /*0930*/  SHFL.IDX PT, R2, R54, RZ, 0x1f ;  /* 0x00001fff36027589 */ /* 0x000ea200000e0000 */
[----:B------:R-:W-:Y:S01]  /*0940*/  NOP ;  /* 0x0000000000007918 */ /* 0x000fe20000000000 */
[----:B--2---:R-:W-:-:S13]  /*0950*/  ISETP.NE.AND P0, PT, R2, 0x3, PT ;  /* 0x000000030200780c */ /* 0x004fda0003f05270 */
[----:B------:R-:W-:Y:S05]  /*0960*/  @P0 BRA `(.L_x_12) ;  /* 0x0000000000300947 */ /* 0x000fea0003800000 */
[----:B---3--:R-:W2:Y:S01]  /*0970*/  S2UR UR4, SR_CgaCtaId ;  /* 0x00000000000479c3 */ /* 0x008ea20000008800 */
[----:B------:R-:W-:Y:S01]  /*0980*/  UMOV UR6, 0x400 ;  /* 0x0000040000067882 */ /* 0x000fe20000000000 */
[----:B------:R-:W-:Y:S01]  /*0990*/  UMOV UR5, 0x20 ;  /* 0x0000002000057882 */ /* 0x000fe20000000000 */
[----:B------:R-:W-:Y:S01]  /*09a0*/  ELECT P0, URZ, PT ;  /* 0x0000000000ff782f */ /* 0x000fe20003800000 */
[----:B--2---:R-:W-:Y:S02]  /*09b0*/  ULEA UR6, UR4, UR6, 0x18 ;  /* 0x0000000604067291 */ /* 0x004fe4000f8ec0ff */
[----:B------:R-:W-:-:S04]  /*09c0*/  UIADD3 UR4, UPT, UPT, -UR5, 0x100000, URZ ;  /* 0x0010000005047890 */ /* 0x000fc8000fffe1ff */
[----:B------:R-:W-:Y:S02]  /*09d0*/  USHF.L.U32 UR5, UR4, 0xb, URZ ;  /* 0x0000000b04057899 */ /* 0x000fe400080006ff */
[----:B------:R-:W-:Y:S01]  /*09e0*/  USHF.L.U32 UR4, UR4, 0x1, URZ ;  /* 0x0000000104047899 */ /* 0x000fe200080006ff */
[----:B------:R-:W2:Y:S11]  /*09f0*/  FENCE.VIEW.ASYNC.S ;  /* 0x00000000000073c6 */ /* 0x000eb60000000000 */
[----:B--2---:R2:W3:Y:S01]  /*0a00*/  SYNCS.EXCH.64 URZ, [UR6+0xf0], UR4 ;  /* 0x0000f00406ff75b2 */ /* 0x0044e20008000100 */
[----:B------:R2:W1:Y:S01]  /*0a10*/  SYNCS.EXCH.64 URZ, [UR6+0xf8], UR4 ;  /* 0x0000f80406ff75b2 */ /* 0x0004620008000100 */
[----:B------:R-:W-:Y:S01]  /*0a20*/  NOP ;  /* 0x0000000000007918 */ /* 0x000fe20000000000 */
.L_x_12:
[----:B------:R-:W4:Y:S01]  /*0a30*/  SHFL.IDX PT, R2, R54, RZ, 0x1f ;  /* 0x00001fff36027589 */ /* 0x000f2200000e0000 */
[----:B------:R-:W-:Y:S01]  /*0a40*/  NOP ;  /* 0x0000000000007918 */ /* 0x000fe20000000000 */
[----:B----4-:R-:W-:-:S13]  /*0a50*/  ISETP.NE.AND P0, PT, R2, 0x4, PT ;  /* 0x000000040200780c */ /* 0x010fda0003f05270 */
[----:B------:R-:W-:Y:S05]  /*0a60*/  @P0 BRA `(.L_x_13) ;  /* 0x00000000004c0947 */ /* 0x000fea0003800000 */
[----:B--23--:R-:W2:Y:S01]  /*0a70*/  S2UR UR6, SR_CgaCtaId ;  /* 0x00000000000679c3 */ /* 0x00cea20000008800 */
[----:B------:R-:W-:Y:S01]  /*0a80*/  UMOV UR4, 0x1e0 ;  /* 0x000001e000047882 */ /* 0x000fe20000000000 */
[----:B------:R-:W-:Y:S01]  /*0a90*/  UMOV UR5, 0x400 ;  /* 0x0000040000057882 */ /* 0x000fe20000000000 */
[----:B------:R-:W-:Y:S01]  /*0aa0*/  USEL UR4, UR4, 0x1a0, UP3 ;  /* 0x000001a004047887 */ /* 0x000fe20009800000 */
[----:B------:R-:W-:Y:S01]  /*0ab0*/  UMOV UR8, 0x1 ;  /* 0x0000000100087882 */ /* 0x000fe20000000000 */
[----:B------:R-:W-:Y:S01]  /*0ac0*/  ELECT P0, URZ, PT ;  /* 0x0000000000ff782f */ /* 0x000fe20003800000 */
[----:B------:R-:W-:-:S04]  /*0ad0*/  UIADD3 UR8, UPT, UPT, -UR8, 0x100000, URZ ;  /* 0x0010000008087890 */ /* 0x000fc8000fffe1ff */
[----:B------:R-:W-:Y:S02]  /*0ae0*/  USHF.L.U32 UR9, UR8, 0xb, URZ ;  /* 0x0000000b08097899 */ /* 0x000fe400080006ff */
[----:B------:R-:W-:Y:S02]  /*0af0*/  USHF.L.U32 UR8, UR8, 0x1, URZ ;  /* 0x0000000108087899 */ /* 0x000fe400080006ff */
[----:B--2---:R-:W-:Y:S02]  /*0b00*/  ULEA UR6, UR6, UR5, 0x18 ;  /* 0x0000000506067291 */ /* 0x004fe4000f8ec0ff */
[----:B------:R-:W-:-:S04]  /*0b10*/  UIADD3 UR4, UPT, UPT, -UR4, 0x100000, URZ ;  /* 0x0010000004047890 */ /* 0x000fc8000fffe1ff */
[----:B------:R-:W-:Y:S02]  /*0b20*/  USHF.L.U32 UR5, UR4, 0xb, URZ ;  /* 0x0000000b04057899 */ /* 0x000fe400080006ff */
[----:B------:R-:W-:Y:S01]  /*0b30*/  USHF.L.U32 UR4, UR4, 0x1, URZ ;  /* 0x0000000104047899 */ /* 0x000fe200080006ff */
[----:B------:R-:W2:Y:S03]  /*0b40*/  FENCE.VIEW.ASYNC.S ;  /* 0x00000000000073c6 */ /* 0x000ea60000000000 */
[----:B--2---:R4:W2:Y:S08]  /*0b50*/  SYNCS.EXCH.64 URZ, [UR6+0x100], UR8 ;  /* 0x0001000806ff75b2 */ /* 0x0048b00008000100 */
[----:B------:R4:W3:Y:S01]  /*0b60*/  SYNCS.EXCH.64 URZ, [UR6+0x110], UR4 ;  /* 0x0001100406ff75b2 */ /* 0x0008e20008000100 */
[----:B------:R4:W1:Y:S01]  /*0b70*/  SYNCS.EXCH.64 URZ, [UR6+0x108], UR8 ;  /* 0x0001080806ff75b2 */ /* 0x0008620008000100 */
[----:B------:R4:W1:Y:S02]  /*0b80*/  SYNCS.EXCH.64 URZ, [UR6+0x118], UR4 ;  /* 0x0001180406ff75b2 */ /* 0x0008640008000100 */
[----:B----4-:R-:W-:Y:S01]  /*0b90*/  NOP ;  /* 0x0000000000007918 */ /* 0x010fe20000000000 */
.L_x_13:
[----:B------:R-:W4:Y:S01]  /*0ba0*/  SHFL.IDX PT, R2, R54, RZ, 0x1f ;  /* 0x00001fff36027589 */ /* 0x000f2200000e0000 */
[----:B------:R-:W-:Y:S01]  /*0bb0*/  NOP ;  /* 0x0000000000007918 */ /* 0x000fe20000000000 */
[----:B----4-:R-:W-:-:S13]  /*0bc0*/  ISETP.NE.AND P0, PT, R2, 0x5, PT ;  /* 0x000000050200780c */ /* 0x010fda0003f05270 */
[----:B------:R-:W-:Y:S05]  /*0bd0*/  @P0 BRA `(.L_x_14) ;  /* 0x0000000000580947 */ /* 0x000fea0003800000 */
[----:B--23--:R-:W2:Y:S01]  /*0be0*/  S2UR UR4, SR_CgaCtaId ;  /* 0x00000000000479c3 */ /* 0x00cea20000008800 */
        /* <DEDUP_REMOVED lines=10> */
[----:B--2---:R-:W-:Y:S01]  /*0c90*/  ULEA UR4, UR4, UR5, 0x18 ;  /* 0x0000000504047291 */ /* 0x004fe2000f8ec0ff */
[----:B------:R-:W2:Y:S11]  /*0ca0*/  FENCE.VIEW.ASYNC.S ;  /* 0x00000000000073c6 */ /* 0x000eb60000000000 */
[----:B--2---:R4:W2:Y:S01]  /*0cb0*/  SYNCS.EXCH.64 URZ, [UR4+0x120], UR8 ;  /* 0x0001200804ff75b2 */ /* 0x0048a20008000100 */
[----:B------:R4:W3:Y:S01]  /*0cc0*/  SYNCS.EXCH.64 URZ, [UR4+0x140], UR6 ;  /* 0x0001400604ff75b2 */ /* 0x0008e20008000100 */
[----:B------:R4:W1:Y:S01]  /*0cd0*/  SYNCS.EXCH.64 URZ, [UR4+0x128], UR8 ;  /* 0x0001280804ff75b2 */ /* 0x0008620008000100 */
[----:B------:R4:W1:Y:S01]  /*0ce0*/  SYNCS.EXCH.64 URZ, [UR4+0x148], UR6 ;  /* 0x0001480604ff75b2 */ /* 0x0008620008000100 */
[----:B------:R4:W1:Y:S01]  /*0cf0*/  SYNCS.EXCH.64 URZ, [UR4+0x130], UR8 ;  /* 0x0001300804ff75b2 */ /* 0x0008620008000100 */
[----:B------:R4:W1:Y:S01]  /*0d00*/  SYNCS.EXCH.64 URZ, [UR4+0x150], UR6 ;  /* 0x0001500604ff75b2 */ /* 0x0008620008000100 */
[----:B------:R4:W1:Y:S01]  /*0d10*/  SYNCS.EXCH.64 URZ, [UR4+0x138], UR8 ;  /* 0x0001380804ff75b2 */ /* 0x0008620008000100 */
[----:B------:R4:W1:Y:S02]  /*0d20*/  SYNCS.EXCH.64 URZ, [UR4+0x158], UR6 ;  /* 0x0001580604ff75b2 */ /* 0x0008640008000100 */
[----:B----4-:R-:W-:Y:S01]  /*0d30*/  NOP ;  /* 0x0000000000007918 */ /* 0x010fe20000000000 */
.L_x_14:
[----:B------:R-:W4:Y:S01]  /*0d40*/  SHFL.IDX PT, R2, R54, RZ, 0x1f ;  /* 0x00001fff36027589 */ /* 0x000f2200000e0000 */
[----:B------:R-:W1:Y:S01]  /*0d50*/  S2UR UR54, SR_CgaCtaId ;  /* 0x00000000003679c3 */ /* 0x000e620000008800 */
[----:B------:R-:W-:Y:S01]  /*0d60*/  NOP ;  /* 0x0000000000007918 */ /* 0x000fe20000000000 */
[----:B----4-:R-:W-:-:S13]  /*0d70*/  ISETP.NE.AND P0, PT, R2, 0x3, PT ;  /* 0x000000030200780c */ /* 0x010fda0003f05270 */
[----:B-1----:R-:W-:Y:S05]  /*0d80*/  @P0 BRA `(.L_x_15) ;  /* 0x0000000000340947 */ /* 0x002fea0003800000 */
[----:B--23--:R-:W-:Y:S01]  /*0d90*/  UMOV UR4, 0x400 ;  /* 0x0000040000047882 */ /* 0x00cfe20000000000 */
[----:B------:R-:W-:Y:S01]  /*0da0*/  UMOV UR6, 0x20 ;  /* 0x0000002000067882 */ /* 0x000fe20000000000 */
[----:B------:R-:W-:Y:S02]  /*0db0*/  ULEA UR4, UR54, UR4, 0x18 ;  /* 0x0000000436047291 */ /* 0x000fe4000f8ec0ff */
[----:B------:R-:W-:-:S04]  /*0dc0*/  UIADD3 UR6, UPT, UPT, -UR6, 0x100000, URZ ;  /* 0x0010000006067890 */ /* 0x000fc8000fffe1ff */
[----:B------:R-:W-:Y:S02]  /*0dd0*/  USHF.L.U32 UR7, UR6, 0xb, URZ ;  /* 0x0000000b06077899 */ /* 0x000fe400080006ff */
[----:B------:R-:W-:Y:S01]  /*0de0*/  USHF.L.U32 UR6, UR6, 0x1, URZ ;  /* 0x0000000106067899 */ /* 0x000fe200080006ff */
[----:B------:R-:W-:Y:S01]  /*0df0*/  ELECT P0, URZ, PT ;  /* 0x0000000000ff782f */ /* 0x000fe20003800000 */
[----:B------:R-:W1:Y:S10]  /*0e00*/  FENCE.VIEW.ASYNC.S ;  /* 0x00000000000073c6 */ /* 0x000e740000000000 */
[----:B-1----:R1:W4:Y:S01]  /*0e10*/  SYNCS.EXCH.64 URZ, [UR4+0x160], UR6 ;  /* 0x0001600604ff75b2 */ /* 0x0023220008000100 */
[----:B------:R1:W2:Y:S01]  /*0e20*/  SYNCS.EXCH.64 URZ, [UR4+0x170], UR6 ;  /* 0x0001700604ff75b2 */ /* 0x0002a20008000100 */
[----:B------:R1:W3:Y:S01]  /*0e30*/  SYNCS.EXCH.64 URZ, [UR4+0x168], UR6 ;  /* 0x0001680604ff75b2 */ /* 0x0002e20008000100 */
[----:B------:R1:W1:Y:S01]  /*0e40*/  SYNCS.EXCH.64 URZ, [UR4+0x178], UR6 ;  /* 0x0001780604ff75b2 */ /* 0x0002620008000100 */
[----:B------:R-:W-:Y:S01]  /*0e50*/  NOP ;  /* 0x0000000000007918 */ /* 0x000fe20000000000 */
.L_x_15:
[----:B-123--:R-:W1:Y:S01]  /*0e60*/  LDCU UR4, c[0x0][0x36c] ;  /* 0x00006d80ff0477ac */ /* 0x00ee620008000800 */
[----:B------:R-:W-:Y:S01]  /*0e70*/  ISETP.NE.OR P3, PT, R0, 0x2, !P3 ;  /* 0x000000020000780c */ /* 0x000fe20005f65670 */
[----:B------:R-:W-:Y:S01]  /*0e80*/  NOP ;  /* 0x0000000000007918 */ /* 0x000fe20000000000 */
[----:B------:R-:W-:Y:S01]  /*0e90*/  LOP3.LUT R0, R64, 0x1f, RZ, 0xc0, !PT ;  /* 0x0000001f40007812 */ /* 0x000fe200078ec0ff */
[----:B------:R-:W-:Y:S02]  /*0ea0*/  UISETP.NE.AND UP4, UPT, UR18, 0x2, UPT ;  /* 0x000000021200788c */ /* 0x000fe4000bf85270 */
[----:B------:R-:W-:Y:S02]  /*0eb0*/  UISETP.NE.AND UP5, UPT, UR18, URZ, UPT ;  /* 0x000000ff1200728c */ /* 0x000fe4000bfa5270 */
[----:B-1----:R-:W-:-:S09]  /*0ec0*/  UISETP.EQ.U32.AND UP6, UPT, UR4, 0x1, UPT ;  /* 0x000000010400788c */ /* 0x002fd2000bfc2070 */
[----:B------:R-:W-:Y:S05]  /*0ed0*/  BRA.U !UP6, `(.L_x_16) ;  /* 0x000000010e087547 */ /* 0x000fea000b800000 */
[----:B----4-:R-:W-:Y:S01]  /*0ee0*/  UCGABAR_ARV ;  /* 0x00000000000079c7 */ /* 0x010fe20008000000 */
[----:B------:R-:W-:Y:S05]  /*0ef0*/  BRA `(.L_x_17) ;  /* 0x0000000000047947 */ /* 0x000fea0003800000 */
.L_x_16:
[----:B----4-:R-:W-:Y:S01]  /*0f00*/  NOP ;  /* 0x0000000000007918 */ /* 0x010fe20000000000 */
.L_x_17:
[----:B------:R-:W1:Y:S01]  /*0f10*/  S2UR UR26, SR_CTAID.X ;  /* 0x00000000001a79c3 */ /* 0x000e620000002500 */
[----:B------:R-:W-:-:S05]  /*0f20*/  CS2R.32 R56, SR_CgaSize ;  /* 0x0000000000387805 */ /* 0x000fca0000008a00 */
[----:B------:R-:W-:-:S05]  /*0f30*/  IMAD R56, R56, -0xa0, RZ ;  /* 0xffffff6038387824 */ /* 0x000fca00078e02ff */
[----:B------:R-:W-:-:S14]  /*0f40*/  R2UR UR5, R56 ;  /* 0x00000000380572ca */ /* 0x000fdc00000e0000 */
[----:B------:R-:W2:Y:S01]  /*0f50*/  LDCU UR5, c[0x0][UR5+0x2b0] ;  /* 0x00005600050577ac */ /* 0x000ea20008000800 */
[----:B------:R-:W-:-:S05]  /*0f60*/  CS2R.32 R56, SR_CgaSize ;  /* 0x0000000000387805 */ /* 0x000fca0000008a00 */
[----:B------:R-:W-:-:S05]  /*0f70*/  IMAD R56, R56, -0xa0, RZ ;  /* 0xffffff6038387824 */ /* 0x000fca00078e02ff */
[----:B------:R-:W-:-:S14]  /*0f80*/  R2UR UR4, R56 ;  /* 0x00000000380472ca */ /* 0x000fdc00000e0000 */
[----:B------:R-:W3:Y:S01]  /*0f90*/  LDCU UR4, c[0x0][UR4+0x2b4] ;  /* 0x00005680040477ac */ /* 0x000ee20008000800 */
[----:B------:R-:W4:Y:S01]  /*0fa0*/  S2UR UR30, SR_CTAID.Y ;  /* 0x00000000001e79c3 */ /* 0x000f220000002600 */
[----:B------:R-:W-:-:S05]  /*0fb0*/  CS2R.32 R56, SR_CgaSize ;  /* 0x0000000000387805 */ /* 0x000fca0000008a00 */
[----:B------:R-:W-:-:S05]  /*0fc0*/  IMAD R56, R56, -0xa0, RZ ;  /* 0xffffff6038387824 */ /* 0x000fca00078e02ff */
[----:B------:R-:W-:-:S14]  /*0fd0*/  R2UR UR6, R56 ;  /* 0x00000000380672ca */ /* 0x000fdc00000e0000 */
[----:B------:R-:W3:Y:S01]  /*0fe0*/  LDCU UR6, c[0x0][UR6+0x2a0] ;  /* 0x00005400060677ac */ /* 0x000ee20008000800 */
[----:B------:R-:W-:-:S05]  /*0ff0*/  CS2R.32 R56, SR_CgaSize ;  /* 0x0000000000387805 */ /* 0x000fca0000008a00 */
[----:B------:R-:W-:-:S05]  /*1000*/  IMAD R56, R56, -0xa0, RZ ;  /* 0xffffff6038387824 */ /* 0x000fca00078e02ff */
[----:B------:R-:W-:-:S14]  /*1010*/  R2UR UR7, R56 ;  /* 0x00000000380772ca */ /* 0x000fdc00000e0000 */
[----:B------:R-:W3:Y:S01]  /*1020*/  LDCU UR7, c[0x0][UR7+0x2a4] ;  /* 0x00005480070777ac */ /* 0x000ee20008000800 */
[----:B------:R-:W-:Y:S01]  /*1030*/  USHF.L.U32 UR24, UR54, 0xa, URZ ;  /* 0x0000000a36187899 */ /* 0x000fe200080006ff */
[----:B------:R-:W3:Y:S01]  /*1040*/  LDCU UR19, c[0x0][0xb24] ;  /* 0x00016480ff1377ac */ /* 0x000ee20008000800 */
[----:B------:R-:W3:Y:S01]  /*1050*/  LDCU UR42, c[0x0][0xb24] ;  /* 0x00016480ff2a77ac */ /* 0x000ee20008000800 */
[----:B-1----:R-:W-:Y:S01]  /*1060*/  I2FP.F32.U32 R3, UR26 ;  /* 0x0000001a00037c45 */ /* 0x002fe20008201000 */
[----:B------:R-:W1:Y:S04]  /*1070*/  LDCU UR22, c[0x0][0xb30] ;  /* 0x00016600ff1677ac */ /* 0x000e680008000800 */
[----:B--2---:R-:W-:Y:S01]  /*1080*/  FMUL R3, R3, UR5 ;  /* 0x0000000503037c20 */ /* 0x004fe20008400000 */
[----:B------:R-:W-:Y:S01]  /*1090*/  ULOP3.LUT UR24, UR24, 0x400, URZ, 0xc0, !UPT ;  /* 0x0000040018187892 */ /* 0x000fe2000f8ec0ff */
[----:B----4-:R-:W-:-:S04]  /*10a0*/  I2FP.F32.U32 R2, UR30 ;  /* 0x0000001e00027c45 */ /* 0x010fc80008201000 */
[----:B------:R-:W2:Y:S01]  /*10b0*/  F2I.U32.TRUNC.NTZ R3, R3 ;  /* 0x0000000300037305 */ /* 0x000ea2000020f000 */
[----:B---3--:R-:W-:-:S07]  /*10c0*/  FMUL R2, R2, UR4 ;  /* 0x0000000402027c20 */ /* 0x008fce0008400000 */
[----:B------:R-:W3:Y:S01]  /*10d0*/  F2I.U32.TRUNC.NTZ R2, R2 ;  /* 0x0000000200027305 */ /* 0x000ee2000020f000 */
[----:B--2---:R-:W-:Y:S02]  /*10e0*/  R2UR UR5, R3 ;  /* 0x00000000030572ca */ /* 0x004fe400000e0000 */
[----:B---3--:R-:W-:Y:S02]  /*10f0*/  R2UR UR4, R2 ;  /* 0x00000000020472ca */ /* 0x008fe400000e0000 */
[----:B------:R-:W-:-:S09]  /*1100*/  PRMT R2, RZ, 0x7610, R2 ;  /* 0x00007610ff027816 */ /* 0x000fd20000000002 */
[----:B------:R-:W-:-:S04]  /*1110*/  UIADD3 UR5, UPT, UPT, -UR5, URZ, URZ ;  /* 0x000000ff05057290 */ /* 0x000fc8000fffe1ff */
[----:B------:R-:W-:Y:S02]  /*1120*/  UIMAD UR5, UR6, UR5, UR26 ;  /* 0x00000005060572a4 */ /* 0x000fe4000f8e021a */
[----:B------:R-:W-:-:S04]  /*1130*/  UIADD3 UR4, UPT, UPT, -UR4, URZ, URZ ;  /* 0x000000ff04047290 */ /* 0x000fc8000fffe1ff */
[----:B------:R-:W-:Y:S01]  /*1140*/  IMAD.U32 R56, RZ, RZ, UR5 ;  /* 0x00000005ff387e24 */ /* 0x000fe2000f8e00ff */
[----:B------:R-:W-:-:S06]  /*1150*/  UIMAD UR4, UR7, UR4, UR30 ;  /* 0x00000004070472a4 */ /* 0x000fcc000f8e021e */
[----:B------:R-:W-:Y:S01]  /*1160*/  IMAD.U32 R55, RZ, RZ, UR4 ;  /* 0x00000004ff377e24 */ /* 0x000fe2000f8e00ff */
[----:B-1----:R-:W-:Y:S06]  /*1170*/  BRA.U UP5, `(.L_x_18) ;  /* 0x00000001052c7547 */ /* 0x002fec000b800000 */
[----:B------:R-:W-:Y:S02]  /*1180*/  R2UR UR4, R55 ;  /* 0x00000000370472ca */ /* 0x000fe400000e0000 */
[----:B------:R-:W-:-:S11]  /*1190*/  R2UR UR6, R56 ;  /* 0x00000000380672ca */ /* 0x000fd600000e0000 */
[----:B------:R-:W-:-:S04]  /*11a0*/  UISETP.NE.AND UP0, UPT, UR4, URZ, UPT ;  /* 0x000000ff0400728c */ /* 0x000fc8000bf05270 */
[----:B------:R-:W-:-:S04]  /*11b0*/  UISETP.EQ.OR UP0, UPT, UR6, URZ, !UP0 ;  /* 0x000000ff0600728c */ /* 0x000fc8000c702670 */
[----:B------:R-:W-:Y:S02]  /*11c0*/  USEL UR5, URZ, 0x1, !UP0 ;  /* 0x00000001ff057887 */ /* 0x000fe4000c000000 */
[----:B------:R-:W-:-:S04]  /*11d0*/  UISETP.NE.AND UP0, UPT, UR4, URZ, UPT ;  /* 0x000000ff0400728c */ /* 0x000fc8000bf05270 */
[----:B------:R-:W-:Y:S02]  /*11e0*/  USEL UR4, URZ, 0x2, UP0 ;  /* 0x00000002ff047887 */ /* 0x000fe40008000000 */
[----:B------:R-:W-:-:S04]  /*11f0*/  UISETP.NE.AND UP0, UPT, UR6, 0x1, UPT ;  /* 0x000000010600788c */ /* 0x000fc8000bf05270 */
[----:B------:R-:W-:-:S04]  /*1200*/  USEL UR4, UR4, 0x2, UP0 ;  /* 0x0000000204047887 */ /* 0x000fc80008000000 */
[----:B------:R-:W-:-:S06]  /*1210*/  UIADD3 UR4, UPT, UPT, UR5, UR4, URZ ;  /* 0x0000000405047290 */ /* 0x000fcc000fffe0ff */
[----:B------:R-:W-:-:S07]  /*1220*/  IMAD.U32 R2, RZ, RZ, UR4 ;  /* 0x00000004ff027e24 */ /* 0x000fce000f8e00ff */
.L_x_18:
[----:B------:R-:W1:Y:S01]  /*1230*/  S2UR UR36, SR_CTAID.Z ;  /* 0x00000000002479c3 */ /* 0x000e620000002700 */
[----:B------:R-:W-:-:S09]  /*1240*/  UISETP.GE.AND UP0, UPT, UR19, 0x1, UPT ;  /* 0x000000011300788c */ /* 0x000fd2000bf06270 */
[----:B------:R-:W-:Y:S05]  /*1250*/  BRA.U !UP0, `(.L_x_19) ;  /* 0x0000000108d07547 */ /* 0x000fea000b800000 */
[----:B------:R-:W2:Y:S01]  /*1260*/  LDCU UR20, c[0x0][0xb0c] ;  /* 0x00016180ff1477ac */ /* 0x000ea20008000800 */
[----:B------:R-:W3:Y:S01]  /*1270*/  LDCU.128 UR12, c[0x0][0xb10] ;  /* 0x00016200ff0c77ac */ /* 0x000ee20008000c00 */
[----:B------:R-:W4:Y:S01]  /*1280*/  LDCU UR6, c[0x0][0x370] ;  /* 0x00006e00ff0677ac */ /* 0x000f220008000800 */
[----:B------:R-:W1:Y:S01]  /*1290*/  LDCU UR7, c[0x0][0x374] ;  /* 0x00006e80ff0777ac */ /* 0x000e620008000800 */
[----:B------:R-:W1:Y:S01]  /*12a0*/  LDCU UR21, c[0x0][0xb20] ;  /* 0x00016400ff1577ac */ /* 0x000e620008000800 */
[----:B--2---:R-:W-:Y:S02]  /*12b0*/  UISETP.NE.AND UP0, UPT, UR20, 0x1, UPT ;  /* 0x000000011400788c */ /* 0x004fe4000bf05270 */
[----:B---3--:R-:W-:Y:S01]  /*12c0*/  UIMAD.WIDE.U32 UR4, UR26, UR12, URZ ;  /* 0x0000000c1a0472a5 */ /* 0x008fe2000f8e00ff */
[----:B------:R-:W2:Y:S01]  /*12d0*/  LDCU.64 UR8, c[0x0][0xb28] ;  /* 0x00016500ff0877ac */ /* 0x000ea20008000a00 */
[----:B----4-:R-:W-:Y:S02]  /*12e0*/  UIMAD.WIDE.U32 UR10, UR6, UR12, URZ ;  /* 0x0000000c060a72a5 */ /* 0x010fe4000f8e00ff */
[----:B------:R-:W-:-:S02]  /*12f0*/  USHF.R.U32.HI UR5, URZ, UR13, UR5 ;  /* 0x0000000dff057299 */ /* 0x000fc40008011605 */
[----:B------:R-:W-:Y:S02]  /*1300*/  UISETP.NE.AND UP2, UPT, UR19, 0x1, UPT ;  /* 0x000000011300788c */ /* 0x000fe4000bf45270 */
[----:B------:R-:W-:Y:S01]  /*1310*/  USEL UR5, UR26, UR5, !UP0 ;  /* 0x000000051a057287 */ /* 0x000fe2000c000000 */
[----:B------:R-:W-:Y:S01]  /*1320*/  UMOV UR10, UR11 ;  /* 0x0000000b000a7c82 */ /* 0x000fe20008000000 */
[----:B------:R-:W-:Y:S02]  /*1330*/  UIMAD.WIDE.U32 UR16, UR30, UR15, URZ ;  /* 0x0000000f1e1072a5 */ /* 0x000fe4000f8e00ff */
[----:B------:R-:W-:Y:S02]  /*1340*/  @UP0 USHF.R.U32.HI UR6, URZ, UR13, UR10 ;  /* 0x0000000dff060299 */ /* 0x000fe4000801160a */
[----:B------:R-:W-:Y:S02]  /*1350*/  UISETP.NE.AND UP0, UPT, UR14, 0x1, UPT ;  /* 0x000000010e00788c */ /* 0x000fe4000bf05270 */
[----:B-1----:R-:W-:-:S02]  /*1360*/  UIMAD.WIDE.U32 UR10, UR7, UR15, URZ ;  /* 0x0000000f070a72a5 */ /* 0x002fc4000f8e00ff */
[----:B--2---:R-:W-:Y:S01]  /*1370*/  UIMAD.WIDE.U32 UR12, UR6, UR8, URZ ;  /* 0x00000008060c72a5 */ /* 0x004fe2000f8e00ff */
[----:B------:R-:W-:Y:S02]  /*1380*/  UMOV UR4, UR17 ;  /* 0x0000001100047c82 */ /* 0x000fe40008000000 */
[----:B------:R-:W-:Y:S02]  /*1390*/  USHF.R.U32.HI UR4, URZ, UR21, UR4 ;  /* 0x00000015ff047299 */ /* 0x000fe40008011604 */
[----:B------:R-:W-:Y:S02]  /*13a0*/  UMOV UR10, UR11 ;  /* 0x0000000b000a7c82 */ /* 0x000fe40008000000 */
[----:B------:R-:W-:Y:S01]  /*13b0*/  UMOV UR12, UR13 ;  /* 0x0000000d000c7c82 */ /* 0x000fe20008000000 */
[----:B------:R-:W-:Y:S02]  /*13c0*/  @UP0 USHF.R.U32.HI UR7, URZ, UR21, UR10 ;  /* 0x00000015ff070299 */ /* 0x000fe4000801160a */
[----:B------:R-:W-:-:S02]  /*13d0*/  USEL UR4, UR30, UR4, !UP0 ;  /* 0x000000041e047287 */ /* 0x000fc4000c000000 */
[----:B------:R-:W-:Y:S02]  /*13e0*/  UIMAD.WIDE.U32 UR10, UR7, UR8, URZ ;  /* 0x00000008070a72a5 */ /* 0x000fe4000f8e00ff */
[----:B------:R-:W-:Y:S02]  /*13f0*/  @UP2 USHF.R.U32.HI UR6, URZ, UR9, UR12 ;  /* 0x00000009ff062299 */ /* 0x000fe4000801160c */
[----:B------:R-:W-:-:S03]  /*1400*/  UIMAD.WIDE.U32 UR12, UR4, UR8, URZ ;  /* 0x00000008040c72a5 */ /* 0x000fc6000f8e00ff */
[----:B------:R-:W-:Y:S02]  /*1410*/  UMOV UR10, UR11 ;  /* 0x0000000b000a7c82 */ /* 0x000fe40008000000 */
[----:B------:R-:W-:Y:S02]  /*1420*/  @UP2 USHF.R.U32.HI UR7, URZ, UR9, UR10 ;  /* 0x00000009ff072299 */ /* 0x000fe4000801160a */
[----:B------:R-:W-:Y:S02]  /*1430*/  UIMAD UR10, UR6, UR19, URZ ;  /* 0x00000013060a72a4 */ /* 0x000fe4000f8e02ff */
[----:B------:R-:W-:-:S04]  /*1440*/  UIMAD UR7, UR7, UR19, URZ ;  /* 0x00000013070772a4 */ /* 0x000fc8000f8e02ff */
[----:B------:R-:W-:-:S03]  /*1450*/  UISETP.GE.AND UP0, UPT, UR4, UR7, UPT ;  /* 0x000000070400728c */ /* 0x000fc6000bf06270 */
[----:B------:R-:W-:Y:S01]  /*1460*/  UMOV UR7, UR13 ;  /* 0x0000000d00077c82 */ /* 0x000fe20008000000 */
[----:B------:R-:W-:Y:S02]  /*1470*/  UISETP.GE.OR UP0, UPT, UR5, UR10, UP0 ;  /* 0x0000000a0500728c */ /* 0x000fe40008706670 */
[----:B------:R-:W-:Y:S02]  /*1480*/  UIMAD.WIDE.U32 UR10, UR5, UR8, URZ ;  /* 0x00000008050a72a5 */ /* 0x000fe4000f8e00ff */
[----:B------:R-:W-:Y:S02]  /*1490*/  USHF.R.U32.HI UR7, URZ, UR9, UR7 ;  /* 0x00000009ff077299 */ /* 0x000fe40008011607 */
[----:B------:R-:W-:Y:S02]  /*14a0*/  UIADD3 UR10, UPT, UPT, -UR4, URZ, URZ ;  /* 0x000000ff040a7290 */ /* 0x000fe4000fffe1ff */
[----:B------:R-:W-:Y:S02]  /*14b0*/  USEL UR7, UR4, UR7, !UP2 ;  /* 0x0000000704077287 */ /* 0x000fe4000d000000 */
[----:B------:R-:W-:Y:S01]  /*14c0*/  UIMAD UR10, UR14, UR10, UR30 ;  /* 0x0000000a0e0a72a4 */ /* 0x000fe2000f8e021e */
[----:B------:R-:W-:Y:S01]  /*14d0*/  @!UP0 UMOV UR8, UR11 ;  /* 0x0000000b00088c82 */ /* 0x000fe20008000000 */
[----:B------:R-:W-:-:S02]  /*14e0*/  UIADD3 UR11, UPT, UPT, -UR5, URZ, URZ ;  /* 0x000000ff050b7290 */ /* 0x000fc4000fffe1ff */
[----:B------:R-:W-:Y:S02]  /*14f0*/  @!UP0 USHF.R.U32.HI UR8, URZ, UR9, UR8 ;  /* 0x00000009ff088299 */ /* 0x000fe40008011608 */
[----:B------:R-:W-:Y:S02]  /*1500*/  UIADD3 UR9, UPT, UPT, -UR7, URZ, URZ ;  /* 0x000000ff07097290 */ /* 0x000fe4000fffe1ff */
[----:B------:R-:W-:Y:S02]  /*1510*/  @!UP0 USEL UR8, UR5, UR8, !UP2 ;  /* 0x0000000805088287 */ /* 0x000fe4000d000000 */
[----:B------:R-:W-:Y:S02]  /*1520*/  UIMAD UR9, UR19, UR9, UR4 ;  /* 0x00000009130972a4 */ /* 0x000fe4000f8e0204 */
[----:B------:R-:W-:Y:S02]  /*1530*/  @!UP0 UIADD3 UR7, UPT, UPT, UR7, -UR8, URZ ;  /* 0x8000000807078290 */ /* 0x000fe4000fffe0ff */
[----:B------:R-:W-:-:S02]  /*1540*/  @!UP0 UIMAD UR6, UR9, UR6, UR8 ;  /* 0x00000006090682a4 */ /* 0x000fc4000f8e0208 */
[----:B------:R-:W-:Y:S02]  /*1550*/  @!UP0 UIMAD UR4, UR7, UR19, UR5 ;  /* 0x00000013070482a4 */ /* 0x000fe4000f8e0205 */
[----:B------:R-:W-:Y:S02]  /*1560*/  UIMAD UR26, UR20, UR11, UR26 ;  /* 0x0000000b141a72a4 */ /* 0x000fe4000f8e021a */
[----:B------:R-:W-:Y:S01]  /*1570*/  UIMAD UR30, UR4, UR14, UR10 ;  /* 0x0000000e041e72a4 */ /* 0x000fe2000f8e020a */
[----:B------:R-:W-:Y:S02]  /*1580*/  @!UP0 UMOV UR5, UR6 ;  /* 0x0000000600058c82 */ /* 0x000fe40008000000 */
[----:B------:R-:W-:-:S12]  /*1590*/  UIMAD UR26, UR5, UR20, UR26 ;  /* 0x00000014051a72a4 */ /* 0x000fd8000f8e021a */
.L_x_19:
[----:B------:R-:W-:-:S09]  /*15a0*/  UISETP.NE.AND UP0, UPT, UR22, 0x1, UPT ;  /* 0x000000011600788c */ /* 0x000fd2000bf05270 */
[----:B------:R-:W-:Y:S05]  /*15b0*/  BRA.U UP0, `(.L_x_20) ;  /* 0x0000000100407547 */ /* 0x000fea000b800000 */
[----:B------:R-:W2:Y:S01]  /*15c0*/  LDCU.128 UR8, c[0x0][0xb10] ;  /* 0x00016200ff0877ac */ /* 0x000ea20008000c00 */
[----:B------:R-:W3:Y:S01]  /*15d0*/  LDCU UR12, c[0x0][0xb0c] ;  /* 0x00016180ff0c77ac */ /* 0x000ee20008000800 */
[----:B------:R-:W4:Y:S01]  /*15e0*/  LDCU UR13, c[0x0][0xb20] ;  /* 0x00016400ff0d77ac */ /* 0x000f220008000800 */
[----:B--2---:R-:W-:Y:S02]  /*15f0*/  UIMAD.WIDE.U32 UR4, UR26, UR8, URZ ;  /* 0x000000081a0472a5 */ /* 0x004fe4000f8e00ff */
[----:B------:R-:W-:Y:S02]  /*1600*/  UIMAD.WIDE.U32 UR6, UR30, UR11, URZ ;  /* 0x0000000b1e0672a5 */ /* 0x000fe4000f8e00ff */
[----:B---3--:R-:W-:Y:S02]  /*1610*/  UISETP.NE.AND UP0, UPT, UR12, 0x1, UPT ;  /* 0x000000010c00788c */ /* 0x008fe4000bf05270 */
[----:B------:R-:W-:-:S03]  /*1620*/  USHF.R.U32.HI UR5, URZ, UR9, UR5 ;  /* 0x00000009ff057299 */ /* 0x000fc60008011605 */
[----:B------:R-:W-:Y:S01]  /*1630*/  UMOV UR4, UR7 ;  /* 0x0000000700047c82 */ /* 0x000fe20008000000 */
[----:B------:R-:W-:Y:S02]  /*1640*/  USEL UR5, UR26, UR5, !UP0 ;  /* 0x000000051a057287 */ /* 0x000fe4000c000000 */
[----:B------:R-:W-:Y:S02]  /*1650*/  UISETP.NE.AND UP0, UPT, UR10, 0x1, UPT ;  /* 0x000000010a00788c */ /* 0x000fe4000bf05270 */
[----:B----4-:R-:W-:-:S04]  /*1660*/  USHF.R.U32.HI UR4, URZ, UR13, UR4 ;  /* 0x0000000dff047299 */ /* 0x010fc80008011604 */
[----:B------:R-:W-:-:S04]  /*1670*/  USEL UR4, UR30, UR4, !UP0 ;  /* 0x000000041e047287 */ /* 0x000fc8000c000000 */
[----:B------:R-:W-:Y:S02]  /*1680*/  UIADD3 UR6, UPT, UPT, UR5, -UR4, URZ ;  /* 0x8000000405067290 */ /* 0x000fe4000fffe0ff */
[----:B------:R-:W-:Y:S02]  /*1690*/  UIADD3 UR4, UPT, UPT, -UR5, UR4, URZ ;  /* 0x0000000405047290 */ /* 0x000fe4000fffe1ff */
[----:B------:R-:W-:Y:S02]  /*16a0*/  UIMAD UR30, UR6, UR10, UR30 ;  /* 0x0000000a061e72a4 */ /* 0x000fe4000f8e021e */
[----:B------:R-:W-:-:S12]  /*16b0*/  UIMAD UR26, UR4, UR12, UR26 ;  /* 0x0000000c041a72a4 */ /* 0x000fd8000f8e021a */
.L_x_20:
[----:B------:R-:W-:Y:S01]  /*16c0*/  UISETP.NE.AND UP0, UPT, UR18, 0x2, UPT ;  /* 0x000000021200788c */ /* 0x000fe2000bf05270 */
[----:B------:R-:W-:Y:S09]  /*16d0*/  BRA.U !UP6, `(.L_x_21) ;  /* 0x000000010e0c7547 */ /* 0x000ff2000b800000 */
[----:B------:R-:W-:Y:S01]  /*16e0*/  UCGABAR_WAIT ;  /* 0x0000000000007dc7 */ /* 0x000fe20008000000 */
[----:B------:R-:W-:Y:S01]  /*16f0*/  CCTL.IVALL ;  /* 0x00000000ff00798f */ /* 0x000fe20002000000 */
[----:B------:R-:W-:Y:S05]  /*1700*/  BRA `(.L_x_22) ;  /* 0x0000000000047947 */ /* 0x000fea0003800000 */
.L_x_21:
[----:B------:R-:W-:Y:S06]  /*1710*/  BAR.SYNC.DEFER_BLOCKING 0x0 ;  /* 0x0000000000007b1d */ /* 0x000fec0000010000 */
.L_x_22:
[----:B------:R-:W-:Y:S05]  /*1720*/  BRA.U UP0, `(.L_x_23) ;  /* 0x0000001500f07547 */ /* 0x000fea000b800000 */
[----:B------:R-:W2:Y:S01]  /*1730*/  LDCU UR6, c[0x0][0x38c] ;  /* 0x00007180ff0677ac */ /* 0x000ea20008000800 */
[----:B------:R-:W-:Y:S01]  /*1740*/  PLOP3.LUT P1, PT, PT, PT, UP3, 0x80, 0x8 ;  /* 0x000000000008781c */ /* 0x000fe20003f2f038 */
[----:B------:R-:W-:Y:S01]  /*1750*/  IMAD.MOV.U32 R12, RZ, RZ, 0x1 ;  /* 0x00000001ff0c7424 */ /* 0x000fe200078e00ff */
[----:B------:R-:W-:Y:S01]  /*1760*/  ISETP.EQ.OR P2, PT, R0, RZ, P3 ;  /* 0x000000ff0000720c */ /* 0x000fe20001f42670 */
[----:B------:R-:W-:Y:S01]  /*1770*/  UISETP.NE.AND UP1, UPT, UR18, URZ, UPT ;  /* 0x000000ff1200728c */ /* 0x000fe2000bf25270 */
[----:B------:R-:W-:Y:S01]  /*1780*/  PLOP3.LUT P1, PT, P1, PT, PT, 0x8, 0x80 ;  /* 0x000000000080781c */ /* 0x000fe20000f2e170 */
[----:B------:R-:W-:Y:S01]  /*1790*/  USEL UR25, URZ, 0x1, UP4 ;  /* 0x00000001ff197887 */ /* 0x000fe2000a000000 */
[----:B------:R-:W-:Y:S01]  /*17a0*/  CS2R R10, SRZ ;  /* 0x00000000000a7805 */ /* 0x000fe2000001ff00 */
[----:B------:R-:W-:Y:S01]  /*17b0*/  IMAD.MOV.U32 R9, RZ, RZ, RZ ;  /* 0x000000ffff097224 */ /* 0x000fe200078e00ff */
[----:B------:R-:W3:Y:S01]  /*17c0*/  LDCU UR39, c[0x0][0x370] ;  /* 0x00006e00ff2777ac */ /* 0x000ee20008000800 */
[----:B------:R-:W-:Y:S01]  /*17d0*/  IMAD.MOV.U32 R8, RZ, RZ, 0x1 ;  /* 0x00000001ff087424 */ /* 0x000fe200078e00ff */
[----:B------:R-:W4:Y:S01]  /*17e0*/  LDCU.64 UR28, c[0x0][0x348] ;  /* 0x00006900ff1c77ac */ /* 0x000f220008000a00 */
[----:B------:R-:W-:-:S02]  /*17f0*/  USHF.R.U32.HI UR44, URZ, 0x5, UR24 ;  /* 0x00000005ff2c7899 */ /* 0x000fc40008011618 */
[----:B--2---:R-:W-:Y:S02]  /*1800*/  UIADD3 UR5, UPT, UPT, UR6, 0x1f, URZ ;  /* 0x0000001f06057890 */ /* 0x004fe4000fffe0ff */
[----:B------:R-:W-:Y:S02]  /*1810*/  UIADD3 UR45, UPT, UPT, UR6, 0x3e, URZ ;  /* 0x0000003e062d7890 */ /* 0x000fe4000fffe0ff */
[----:B------:R-:W-:Y:S01]  /*1820*/  USHF.R.S32.HI UR4, URZ, 0x1f, UR5 ;  /* 0x0000001fff047899 */ /* 0x000fe20008011405 */
[----:B------:R-:W2:Y:S03]  /*1830*/  LDCU UR38, c[0x0][0x374] ;  /* 0x00006e80ff2677ac */ /* 0x000ea60008000800 */
[----:B------:R-:W-:Y:S02]  /*1840*/  ULEA.HI UR4, UR4, UR5, URZ, 0x5 ;  /* 0x0000000504047291 */ /* 0x000fe4000f8f28ff */
[----:B------:R-:W-:-:S02]  /*1850*/  USEL UR25, UR25, 0x2, UP1 ;  /* 0x0000000219197887 */ /* 0x000fc40008800000 */
[----:B------:R-:W-:Y:S02]  /*1860*/  USHF.R.S32.HI UR41, URZ, 0x5, UR4 ;  /* 0x00000005ff297899 */ /* 0x000fe40008011404 */
[----:B------:R-:W-:Y:S02]  /*1870*/  UIADD3 UR4, UPT, UPT, UR6, -0x1, URZ ;  /* 0xffffffff06047890 */ /* 0x000fe4000fffe0ff */
[----:B------:R-:W-:Y:S02]  /*1880*/  UISETP.LT.U32.AND UP0, UPT, UR41, 0xc, UPT ;  /* 0x0000000c2900788c */ /* 0x000fe4000bf01070 */
[----:B------:R-:W-:Y:S02]  /*1890*/  UISETP.GE.U32.AND UP2, UPT, UR4, -0x3f, UPT ;  /* 0xffffffc10400788c */ /* 0x000fe4000bf46070 */
[----:B------:R-:W-:Y:S01]  /*18a0*/  USEL UR40, UR41, 0xc, UP0 ;  /* 0x0000000c29287887 */ /* 0x000fe20008000000 */
[----:B------:R-:W-:-:S03]  /*18b0*/  UMOV UR5, URZ ;  /* 0x000000ff00057c82 */ /* 0x000fc60008000000 */
[----:B------:R-:W-:Y:S02]  /*18c0*/  UIADD3 UR21, UPT, UPT, UR40, -0x1, URZ ;  /* 0xffffffff28157890 */ /* 0x000fe4000fffe0ff */
[----:B------:R-:W-:-:S03]  /*18d0*/  UIADD3 UR43, UPT, UPT, UR41, -UR40, URZ ;  /* 0x80000028292b7290 */ /* 0x000fc6000fffe0ff */
[----:B------:R-:W-:-:S04]  /*18e0*/  @UP2 UIADD3 UR21, UPT, UPT, UR40, URZ, URZ ;  /* 0x000000ff28152290 */ /* 0x000fc8000fffe0ff */
[----:B--234-:R-:W-:-:S12]  /*18f0*/  UIADD3 UR21, UPT, UPT, UR21, 0x1, URZ ;  /* 0x0000000115157890 */ /* 0x01cfd8000fffe0ff */
.L_x_43:
[----:B------:R-:W-:Y:S01]  /*1900*/  UISETP.NE.AND UP0, UPT, UR54, URZ, UPT ;  /* 0x000000ff3600728c */ /* 0x000fe2000bf05270 */
[----:B------:R-:W2:Y:S08]  /*1910*/  S2UR UR54, SR_CgaCtaId ;  /* 0x00000000003679c3 */ /* 0x000eb00000008800 */
[----:B------:R-:W-:Y:S05]  /*1920*/  BRA.U UP0, `(.L_x_24) ;  /* 0x0000000100347547 */ /* 0x000fea000b800000 */
[----:B------:R-:W3:Y:S01]  /*1930*/  S2R R0, SR_CgaCtaId ;  /* 0x0000000000007919 */ /* 0x000ee20000008800 */
[----:B------:R-:W-:-:S04]  /*1940*/  MOV R2, 0x400 ;  /* 0x0000040000027802 */ /* 0x000fc80000000f00 */
[----:B---3--:R-:W-:Y:S02]  /*1950*/  LEA R0, R0, R2, 0x18 ;  /* 0x0000000200007211 */ /* 0x008fe400078ec0ff */
[----:B------:R-:W-:-:S03]  /*1960*/  SHF.L.U32 R2, R8, 0x1f, RZ ;  /* 0x0000001f08027819 */ /* 0x000fc600000006ff */
[----:B------:R-:W-:-:S04]  /*1970*/  IMAD R0, R9, 0x8, R0 ;  /* 0x0000000809007824 */ /* 0x000fc800078e0200 */
[----:B------:R-:W3:Y:S02]  /*1980*/  SYNCS.PHASECHK.TRANS64.TRYWAIT P0, [R0+URZ+0x170], R2 ;  /* 0x00017002000075a7 */ /* 0x000ee400080011ff */
[----:B---3--:R-:W-:Y:S05]  /*1990*/  @!P0 BRA `(.L_x_25) ;  /* 0x0000006400248947 */ /* 0x008fea0003800000 */
.L_x_131:
[----:B------:R-:W-:Y:S01]  /*19a0*/  VIADD R9, R9, 0x1 ;  /* 0x0000000109097836 */ /* 0x000fe20000000000 */
[----:B------:R3:W-:Y:S04]  /*19b0*/  SYNCS.ARRIVE.TRANS64.A1T0 RZ, [R0+URZ+0x160], RZ ;  /* 0x000160ff00ff79a7 */ /* 0x0007e800081000ff */
[----:B------:R-:W-:-:S04]  /*19c0*/  ISETP.NE.AND P0, PT, R9, 0x2, PT ;  /* 0x000000020900780c */ /* 0x000fc80003f05270 */
[----:B------:R-:W-:Y:S02]  /*19d0*/  SEL R9, R9, RZ, P0 ;  /* 0x000000ff09097207 */ /* 0x000fe40000000000 */
[----:B---3--:R-:W-:-:S04]  /*19e0*/  SEL R0, RZ, 0x1, P0 ;  /* 0x00000001ff007807 */ /* 0x008fc80000000000 */
[----:B------:R-:W-:-:S07]  /*19f0*/  LOP3.LUT R8, R8, R0, RZ, 0x3c, !PT ;  /* 0x0000000008087212 */ /* 0x000fce00078e3cff */
.L_x_24:
[----:B------:R-:W-:Y:S01]  /*1a00*/  UMOV UR6, 0x400 ;  /* 0x0000040000067882 */ /* 0x000fe20000000000 */
[----:B------:R-:W-:Y:S01]  /*1a10*/  SHF.L.U32 R0, R12, 0x1f, RZ ;  /* 0x0000001f0c007819 */ /* 0x000fe200000006ff */
[----:B--2---:R-:W-:Y:S02]  /*1a20*/  ULEA UR6, UR54, UR6, 0x18 ;  /* 0x0000000636067291 */ /* 0x004fe4000f8ec0ff */
[----:B------:R-:W-:Y:S02]  /*1a30*/  UISETP.GE.U32.AND UP0, UPT, UR45, 0x3f, UPT ;  /* 0x0000003f2d00788c */ /* 0x000fe4000bf06070 */
[----:B------:R-:W-:Y:S02]  /*1a40*/  ULEA UR4, UR5, UR6, 0x3 ;  /* 0x0000000605047291 */ /* 0x000fe4000f8e18ff */
[----:B------:R-:W-:Y:S02]  /*1a50*/  USHF.L.U32 UR35, UR26, 0x6, URZ ;  /* 0x000000061a237899 */ /* 0x000fe400080006ff */
[----:B------:R-:W-:Y:S01]  /*1a60*/  ULEA UR11, UR30, UR44, 0x6 ;  /* 0x0000002c1e0b7291 */ /* 0x000fe2000f8e30ff */
[----:B------:R-:W-:-:S04]  /*1a70*/  UMOV UR13, URZ ;  /* 0x000000ff000d7c82 */ /* 0x000fc80008000000 */
[----:B------:R2:W3:Y:S01]  /*1a80*/  SYNCS.PHASECHK.TRANS64.TRYWAIT P0, [UR4+0x60], R0 ;  /* 0x00006000ff0075a7 */ /* 0x0004e20008001104 */
[----:B------:R-:W-:Y:S06]  /*1a90*/  BRA.U !UP0, `(.L_x_26) ;  /* 0x0000000108c07547 */ /* 0x000fec000b800000 */
[----:B------:R-:W-:Y:S01]  /*1aa0*/  UMOV UR7, URZ ;  /* 0x000000ff00077c82 */ /* 0x000fe20008000000 */
[----:B------:R-:W-:-:S05]  /*1ab0*/  UMOV UR4, UR5 ;  /* 0x0000000500047c82 */ /* 0x000fca0008000000 */
.L_x_32:
[----:B------:R-:W-:Y:S01]  /*1ac0*/  ULEA UR33, UR4, UR6, 0x3 ;  /* 0x0000000604217291 */ /* 0x000fe2000f8e18ff */
[----:B---3--:R-:W-:Y:S01]  /*1ad0*/  @!P3 MOV R2, 0x4000 ;  /* 0x000040000002b802 */ /* 0x008fe20000000f00 */
[----:B-1-34-:R-:W-:Y:S10]  /*1ae0*/  @P0 BRA `(.L_x_27) ;  /* 0x00000000000c0947 */ /* 0x01aff40003800000 */
[----:B------:R-:W-:-:S04]  /*1af0*/  SHF.L.U32 R3, R12, 0x1f, RZ ;  /* 0x0000001f0c037819 */ /* 0x000fc800000006ff */
[----:B------:R-:W3:Y:S02]  /*1b00*/  SYNCS.PHASECHK.TRANS64.TRYWAIT P0, [UR33+0x60], R3 ;  /* 0x00006003ff0075a7 */ /* 0x000ee40008001121 */
[----:B---3--:R-:W-:Y:S05]  /*1b10*/  @!P0 BRA `(.L_x_28) ;  /* 0x0000006000d88947 */ /* 0x008fea0003800000 */
.L_x_27:
[----:B------:R3:W-:Y:S01]  /*1b20*/  @!P3 SYNCS.ARRIVE.TRANS64 RZ, [UR33], R2 ;  /* 0x00000002ffffb9a7 */ /* 0x0007e20008000021 */
[----:B------:R-:W-:-:S04]  /*1b30*/  ULOP3.LUT UR5, UR25, 0x2, URZ, 0xfc, !UPT ;  /* 0x0000000219057892 */ /* 0x000fc8000f8efcff */
[----:B------:R-:W-:-:S09]  /*1b40*/  UISETP.NE.AND UP0, UPT, UR5, 0x2, UPT ;  /* 0x000000020500788c */ /* 0x000fd2000bf05270 */
[----:B------:R-:W-:Y:S05]  /*1b50*/  BRA.U UP0, `(.L_x_29) ;  /* 0x0000000100047547 */ /* 0x000fea000b800000 */
[----:B-1----:R-:W-:Y:S05]  /*1b60*/  BPT.TRAP 0x1 ;  /* 0x000000040000795c */ /* 0x002fea0000300000 */
.L_x_29:
[----:B------:R-:W-:Y:S04]  /*1b70*/  BSSY.RECONVERGENT B0, `(.L_x_30) ;  /* 0x0000003000007945 */ /* 0x000fe80003800200 */
[----:B------:R-:W-:Y:S05]  /*1b80*/  @P2 BRA `(.L_x_31) ;  /* 0x0000000000042947 */ /* 0x000fea0003800000 */
[----:B-1----:R-:W-:Y:S05]  /*1b90*/  BPT.TRAP 0x1 ;  /* 0x000000040000795c */ /* 0x002fea0000300000 */
.L_x_31:
[----:B-1----:R-:W-:Y:S05]  /*1ba0*/  BSYNC.RECONVERGENT B0 ;  /* 0x0000000000007941 */ /* 0x002fea0003800200 */
.L_x_30:
[----:B------:R-:W-:Y:S02]  /*1bb0*/  UIADD3 UR5, UPT, UPT, UR4, 0x1, URZ ;  /* 0x0000000104057890 */ /* 0x000fe4000fffe0ff */
[----:B------:R-:W-:Y:S02]  /*1bc0*/  ULEA UR32, UR4, UR6, 0xd ;  /* 0x0000000604207291 */ /* 0x000fe4000f8e68ff */
[----:B------:R-:W-:Y:S02]  /*1bd0*/  UISETP.NE.AND UP0, UPT, UR5, 0xc, UPT ;  /* 0x0000000c0500788c */ /* 0x000fe4000bf05270 */
[----:B------:R-:W-:Y:S02]  /*1be0*/  USHF.L.U32 UR34, UR7, 0x5, URZ ;  /* 0x0000000507227899 */ /* 0x000fe400080006ff */
[----:B------:R-:W-:Y:S02]  /*1bf0*/  USEL UR9, URZ, 0x1, UP0 ;  /* 0x00000001ff097887 */ /* 0x000fe40008000000 */
[----:B------:R-:W-:-:S02]  /*1c00*/  USEL UR5, UR5, URZ, UP0 ;  /* 0x000000ff05057287 */ /* 0x000fc40008000000 */
[----:B------:R-:W-:Y:S02]  /*1c10*/  UIADD3 UR14, UP0, UPT, UR28, 0x180, URZ ;  /* 0x000001801c0e7890 */ /* 0x000fe4000ff1e0ff */
[----:B------:R-:W-:Y:S01]  /*1c20*/  ULEA UR8, UR5, UR6, 0x3 ;  /* 0x0000000605087291 */ /* 0x000fe2000f8e18ff */
[----:B------:R-:W-:Y:S01]  /*1c30*/  LOP3.LUT R12, R12, UR9, RZ, 0x3c, !PT ;  /* 0x000000090c0c7c12 */ /* 0x000fe2000f8e3cff */
[----:B------:R-:W-:Y:S02]  /*1c40*/  ULEA UR4, UR4, UR24, 0xb ;  /* 0x0000001804047291 */ /* 0x000fe4000f8e58ff */
[----:B------:R-:W-:Y:S01]  /*1c50*/  UIADD3 UR7, UPT, UPT, UR7, 0x1, URZ ;  /* 0x0000000107077890 */ /* 0x000fe2000fffe0ff */
[----:B--2---:R-:W-:Y:S01]  /*1c60*/  SHF.L.U32 R0, R12, 0x1f, RZ ;  /* 0x0000001f0c007819 */ /* 0x004fe200000006ff */
[----:B------:R-:W-:Y:S02]  /*1c70*/  UIADD3 UR16, UP1, UPT, UR28, 0x80, URZ ;  /* 0x000000801c107890 */ /* 0x000fe4000ff3e0ff */
[----:B------:R-:W-:Y:S01]  /*1c80*/  UIADD3.X UR15, UPT, UPT, URZ, UR29, URZ, UP0, !UPT ;  /* 0x0000001dff0f7290 */ /* 0x000fe200087fe4ff */
[----:B------:R4:W1:Y:S01]  /*1c90*/  SYNCS.PHASECHK.TRANS64.TRYWAIT P0, [UR8+0x60], R0 ;  /* 0x00006000ff0075a7 */ /* 0x0008620008001108 */
[----:B------:R-:W-:-:S02]  /*1ca0*/  ULEA UR4, UR4, UR6, 0x2 ;  /* 0x0000000604047291 */ /* 0x000fc4000f8e10ff */
[----:B------:R-:W-:Y:S02]  /*1cb0*/  UISETP.NE.AND UP0, UPT, UR7, UR21, UPT ;  /* 0x000000150700728c */ /* 0x000fe4000bf05270 */
[----:B------:R-:W-:Y:S02]  /*1cc0*/  UIADD3.X UR17, UPT, UPT, URZ, UR29, URZ, UP1, !UPT ;  /* 0x0000001dff117290 */ /* 0x000fe40008ffe4ff */
[----:B------:R-:W-:Y:S02]  /*1cd0*/  UIADD3 UR32, UPT, UPT, UR32, 0x6800, URZ ;  /* 0x0000680020207890 */ /* 0x000fe4000fffe0ff */
[----:B------:R-:W-:Y:S01]  /*1ce0*/  UIADD3 UR8, UPT, UPT, UR4, 0x1e800, URZ ;  /* 0x0001e80004087890 */ /* 0x000fe2000fffe0ff */
[----:B------:R-:W-:Y:S01]  /*1cf0*/  UMOV UR18, 0x0 ;  /* 0x0000000000127882 */ /* 0x000fe20000000000 */
[----:B------:R-:W-:Y:S01]  /*1d00*/  UMOV UR19, 0x10000000 ;  /* 0x1000000000137882 */ /* 0x000fe20000000000 */
[----:B------:R-:W-:Y:S01]  /*1d10*/  UMOV UR4, 0x30000 ;  /* 0x0003000000047882 */ /* 0x000fe20000000000 */
[----:B------:R-:W-:Y:S01]  /*1d20*/  UMOV UR12, UR36 ;  /* 0x00000024000c7c82 */ /* 0x000fe20008000000 */
[----:B------:R-:W-:Y:S01]  /*1d30*/  UMOV UR9, UR33 ;  /* 0x0000002100097c82 */ /* 0x000fe20008000000 */
[----:B------:R-:W-:Y:S01]  /*1d40*/  UMOV UR10, UR34 ;  /* 0x00000022000a7c82 */ /* 0x000fe20008000000 */
[----:B------:R-:W-:Y:S01]  /*1d50*/  UTMALDG.3D [UR32], [UR16], desc[UR18] ;  /* 0x00001220100075b4 */ /* 0x000fe20008011000 */
[----:B------:R-:W-:Y:S01]  /*1d60*/  UMOV UR13, UR21 ;  /* 0x00000015000d7c82 */ /* 0x000fe20008000000 */
[----:B------:R2:W-:Y:S02]  /*1d70*/  UTMALDG.3D.MULTICAST [UR8], [UR14], UR4, desc[UR18] ;  /* 0x000012080e0073b4 */ /* 0x0005e40008011804 */
[----:B--2---:R-:W-:Y:S01]  /*1d80*/  UMOV UR4, UR5 ;  /* 0x0000000500047c82 */ /* 0x004fe20008000000 */
[----:B------:R-:W-:Y:S05]  /*1d90*/  BRA.U UP0, `(.L_x_32) ;  /* 0xfffffffd00487547 */ /* 0x000fea000b83ffff */
.L_x_26:
[----:B------:R-:W-:Y:S01]  /*1da0*/  ULEA UR4, UR5, UR6, 0x3 ;  /* 0x0000000605047291 */ /* 0x000fe2000f8e18ff */
[----:B--2-4-:R-:W-:Y:S01]  /*1db0*/  SHF.L.U32 R0, R12, 0x1f, RZ ;  /* 0x0000001f0c007819 */ /* 0x014fe200000006ff */
[----:B------:R-:W-:Y:S01]  /*1dc0*/  @!P1 SYNCS.ARRIVE.TRANS64.A1T0 RZ, [UR6+0xf8], RZ ;  /* 0x0000f8ffffff99a7 */ /* 0x000fe20008100006 */
[----:B------:R-:W-:-:S06]  /*1dd0*/  UISETP.GT.AND UP0, UPT, UR41, UR40, UPT ;  /* 0x000000282900728c */ /* 0x000fcc000bf04270 */
[----:B-1-3--:R1:W2:Y:S03]  /*1de0*/  SYNCS.PHASECHK.TRANS64.TRYWAIT P0, [UR4+0x60], R0 ;  /* 0x00006000ff0075a7 */ /* 0x00a2a60008001104 */
[----:B------:R-:W-:Y:S05]  /*1df0*/  BRA.U !UP0, `(.L_x_33) ;  /* 0x0000000108c47547 */ /* 0x000fea000b800000 */
[----:B------:R-:W-:Y:S01]  /*1e00*/  UIADD3 UR26, UPT, UPT, UR43, UR13, URZ ;  /* 0x0000000d2b1a7290 */ /* 0x000fe2000fffe0ff */
[----:B------:R-:W-:-:S11]  /*1e10*/  UMOV UR4, UR5 ;  /* 0x0000000500047c82 */ /* 0x000fd60008000000 */
.L_x_39:
[----:B------:R-:W-:Y:S01]  /*1e20*/  ULEA UR17, UR4, UR6, 0x3 ;  /* 0x0000000604117291 */ /* 0x000fe2000f8e18ff */
[----:B--2---:R-:W-:Y:S01]  /*1e30*/  @!P3 MOV R2, 0x4000 ;  /* 0x000040000002b802 */ /* 0x004fe20000000f00 */
[----:B--2-4-:R-:W-:Y:S10]  /*1e40*/  @P0 BRA `(.L_x_34) ;  /* 0x00000000000c0947 */ /* 0x014ff40003800000 */
[----:B------:R-:W-:-:S04]  /*1e50*/  SHF.L.U32 R3, R12, 0x1f, RZ ;  /* 0x0000001f0c037819 */ /* 0x000fc800000006ff */
[----:B------:R-:W2:Y:S02]  /*1e60*/  SYNCS.PHASECHK.TRANS64.TRYWAIT P0, [UR17+0x60], R3 ;  /* 0x00006003ff0075a7 */ /* 0x000ea40008001111 */
[----:B--2---:R-:W-:Y:S05]  /*1e70*/  @!P0 BRA `(.L_x_35) ;  /* 0x0000006000188947 */ /* 0x004fea0003800000 */
.L_x_34:
[----:B------:R2:W-:Y:S01]  /*1e80*/  @!P3 SYNCS.ARRIVE.TRANS64 RZ, [UR17], R2 ;  /* 0x00000002ffffb9a7 */ /* 0x0005e20008000011 */
[----:B------:R-:W-:-:S04]  /*1e90*/  ULOP3.LUT UR5, UR25, 0x2, URZ, 0xfc, !UPT ;  /* 0x0000000219057892 */ /* 0x000fc8000f8efcff */
[----:B------:R-:W-:-:S09]  /*1ea0*/  UISETP.NE.AND UP0, UPT, UR5, 0x2, UPT ;  /* 0x000000020500788c */ /* 0x000fd2000bf05270 */
[----:B------:R-:W-:Y:S05]  /*1eb0*/  BRA.U UP0, `(.L_x_36) ;  /* 0x0000000100047547 */ /* 0x000fea000b800000 */
[----:B------:R-:W-:Y:S05]  /*1ec0*/  BPT.TRAP 0x1 ;  /* 0x000000040000795c */ /* 0x000fea0000300000 */
.L_x_36:
[----:B------:R-:W-:Y:S04]  /*1ed0*/  BSSY.RECONVERGENT B0, `(.L_x_37) ;  /* 0x0000003000007945 */ /* 0x000fe80003800200 */
[----:B------:R-:W-:Y:S05]  /*1ee0*/  @P2 BRA `(.L_x_38) ;  /* 0x0000000000042947 */ /* 0x000fea0003800000 */
[----:B------:R-:W-:Y:S05]  /*1ef0*/  BPT.TRAP 0x1 ;  /* 0x000000040000795c */ /* 0x000fea0000300000 */
.L_x_38:
[----:B------:R-:W-:Y:S05]  /*1f00*/  BSYNC.RECONVERGENT B0 ;  /* 0x0000000000007941 */ /* 0x000fea0003800200 */
.L_x_37:
[----:B------:R-:W-:Y:S02]  /*1f10*/  UIADD3 UR5, UPT, UPT, UR4, 0x1, URZ ;  /* 0x0000000104057890 */ /* 0x000fe4000fffe0ff */
[----:B------:R-:W-:Y:S02]  /*1f20*/  ULEA UR16, UR4, UR6, 0xd ;  /* 0x0000000604107291 */ /* 0x000fe4000f8e68ff */
[----:B------:R-:W-:Y:S02]  /*1f30*/  UISETP.NE.AND UP0, UPT, UR5, 0xc, UPT ;  /* 0x0000000c0500788c */ /* 0x000fe4000bf05270 */
[----:B------:R-:W-:Y:S02]  /*1f40*/  ULEA UR4, UR4, UR24, 0xb ;  /* 0x0000001804047291 */ /* 0x000fe4000f8e58ff */
[----:B------:R-:W-:Y:S02]  /*1f50*/  USEL UR8, URZ, 0x1, UP0 ;  /* 0x00000001ff087887 */ /* 0x000fe40008000000 */
[----:B------:R-:W-:-:S02]  /*1f60*/  USEL UR5, UR5, URZ, UP0 ;  /* 0x000000ff05057287 */ /* 0x000fc40008000000 */
[----:B------:R-:W-:Y:S02]  /*1f70*/  UIADD3 UR22, UP1, UPT, UR28, 0x80, URZ ;  /* 0x000000801c167890 */ /* 0x000fe4000ff3e0ff */
[----:B------:R-:W-:Y:S01]  /*1f80*/  UIADD3 UR14, UP0, UPT, UR28, 0x180, URZ ;  /* 0x000001801c0e7890 */ /* 0x000fe2000ff1e0ff */
[----:B------:R-:W-:Y:S01]  /*1f90*/  LOP3.LUT R12, R12, UR8, RZ, 0x3c, !PT ;  /* 0x000000080c0c7c12 */ /* 0x000fe2000f8e3cff */
[----:B------:R-:W-:Y:S02]  /*1fa0*/  ULEA UR4, UR4, UR6, 0x2 ;  /* 0x0000000604047291 */ /* 0x000fe4000f8e10ff */
[----:B------:R-:W-:Y:S01]  /*1fb0*/  ULEA UR7, UR5, UR6, 0x3 ;  /* 0x0000000605077291 */ /* 0x000fe2000f8e18ff */
[----:B-1----:R-:W-:Y:S01]  /*1fc0*/  SHF.L.U32 R0, R12, 0x1f, RZ ;  /* 0x0000001f0c007819 */ /* 0x002fe200000006ff */
[----:B------:R-:W-:Y:S02]  /*1fd0*/  USHF.L.U32 UR18, UR13, 0x5, URZ ;  /* 0x000000050d127899 */ /* 0x000fe400080006ff */
[----:B------:R-:W-:-:S02]  /*1fe0*/  UIADD3 UR16, UPT, UPT, UR16, 0x6800, URZ ;  /* 0x0000680010107890 */ /* 0x000fc4000fffe0ff */
[----:B------:R-:W-:Y:S02]  /*1ff0*/  UIADD3.X UR23, UPT, UPT, URZ, UR29, URZ, UP1, !UPT ;  /* 0x0000001dff177290 */ /* 0x000fe40008ffe4ff */
[----:B------:R-:W-:Y:S01]  /*2000*/  UIADD3 UR8, UPT, UPT, UR4, 0x1e800, URZ ;  /* 0x0001e80004087890 */ /* 0x000fe2000fffe0ff */
[----:B------:R3:W4:Y:S01]  /*2010*/  SYNCS.PHASECHK.TRANS64.TRYWAIT P0, [UR7+0x60], R0 ;  /* 0x00006000ff0075a7 */ /* 0x0007220008001107 */
[----:B------:R-:W-:Y:S01]  /*2020*/  UIADD3.X UR15, UPT, UPT, URZ, UR29, URZ, UP0, !UPT ;  /* 0x0000001dff0f7290 */ /* 0x000fe200087fe4ff */
[----:B------:R-:W-:Y:S01]  /*2030*/  UMOV UR30, 0x0 ;  /* 0x00000000001e7882 */ /* 0x000fe20000000000 */
[----:B------:R-:W-:Y:S01]  /*2040*/  UMOV UR31, 0x10000000 ;  /* 0x10000000001f7882 */ /* 0x000fe20000000000 */
[----:B------:R-:W-:Y:S01]  /*2050*/  UMOV UR19, UR35 ;  /* 0x0000002300137c82 */ /* 0x000fe20008000000 */
[----:B------:R-:W-:Y:S01]  /*2060*/  UMOV UR20, UR36 ;  /* 0x0000002400147c82 */ /* 0x000fe20008000000 */
[----:B------:R-:W-:Y:S01]  /*2070*/  UMOV UR7, 0x30000 ;  /* 0x0003000000077882 */ /* 0x000fe20000000000 */
[----:B------:R-:W-:Y:S01]  /*2080*/  UMOV UR12, UR36 ;  /* 0x00000024000c7c82 */ /* 0x000fe20008000000 */
[----:B------:R-:W-:Y:S01]  /*2090*/  UMOV UR9, UR17 ;  /* 0x0000001100097c82 */ /* 0x000fe20008000000 */
[----:B------:R-:W-:Y:S01]  /*20a0*/  UMOV UR10, UR18 ;  /* 0x00000012000a7c82 */ /* 0x000fe20008000000 */
[----:B------:R3:W-:Y:S01]  /*20b0*/  UTMALDG.3D [UR16], [UR22], desc[UR30] ;  /* 0x00001e10160075b4 */ /* 0x0007e20008011000 */
[----:B------:R-:W-:Y:S01]  /*20c0*/  UIADD3 UR13, UPT, UPT, UR13, 0x1, URZ ;  /* 0x000000010d0d7890 */ /* 0x000fe2000fffe0ff */
[----:B------:R-:W-:-:S03]  /*20d0*/  UMOV UR4, UR5 ;  /* 0x0000000500047c82 */ /* 0x000fc60008000000 */
[----:B------:R-:W-:Y:S01]  /*20e0*/  UISETP.NE.AND UP0, UPT, UR13, UR26, UPT ;  /* 0x0000001a0d00728c */ /* 0x000fe2000bf05270 */
[----:B------:R3:W-:Y:S08]  /*20f0*/  UTMALDG.3D.MULTICAST [UR8], [UR14], UR7, desc[UR30] ;  /* 0x00001e080e0073b4 */ /* 0x0007f00008011807 */
[----:B---3--:R-:W-:Y:S05]  /*2100*/  BRA.U UP0, `(.L_x_39) ;  /* 0xfffffffd00447547 */ /* 0x008fea000b83ffff */
.L_x_33:
[C---:B------:R-:W-:Y:S01]  /*2110*/  LEA R3, R11.reuse, UR6, 0x3 ;  /* 0x000000060b037c11 */ /* 0x040fe2000f8e18ff */
[----:B------:R-:W-:Y:S01]  /*2120*/  NOP ;  /* 0x0000000000007918 */ /* 0x000fe20000000000 */
[----:B-1----:R-:W-:Y:S02]  /*2130*/  SHF.L.U32 R0, R10, 0x1f, RZ ;  /* 0x0000001f0a007819 */ /* 0x002fe400000006ff */
[----:B------:R-:W-:Y:S02]  /*2140*/  LEA R4, R11, UR6, 0x4 ;  /* 0x000000060b047c11 */ /* 0x000fe4000f8e20ff */
[----:B--2-4-:R-:W1:Y:S02]  /*2150*/  SYNCS.PHASECHK.TRANS64.TRYWAIT P0, [R3+URZ+0x100], R0 ;  /* 0x00010000030075a7 */ /* 0x014e6400080011ff */
[----:B-1----:R-:W-:Y:S05]  /*2160*/  @!P0 BRA `(.L_x_40) ;  /* 0x0000005c00748947 */ /* 0x002fea0003800000 */
.L_x_134:
[----:B------:R-:W2:Y:S01]  /*2170*/  LDS.128 R4, [R4+0x190] ;  /* 0x0001900004047984 */ /* 0x000ea20000000c00 */
[----:B------:R-:W-:Y:S01]  /*2180*/  UISETP.GE.AND UP0, UPT, UR42, 0x1, UPT ;  /* 0x000000012a00788c */ /* 0x000fe2000bf06270 */
[----:B------:R-:W-:Y:S01]  /*2190*/  @!PT LDS RZ, [RZ] ;  /* 0x00000000fffff984 */ /* 0x000fe20000000800 */
[----:B------:R-:W-:Y:S01]  /*21a0*/  @!PT LDS RZ, [RZ] ;  /* 0x00000000fffff984 */ /* 0x000fe20000000800 */
[----:B------:R-:W-:Y:S01]  /*21b0*/  @!PT LDS RZ, [RZ] ;  /* 0x00000000fffff984 */ /* 0x000fe20000000800 */
[----:B------:R-:W-:Y:S01]  /*21c0*/  @!PT LDS RZ, [RZ] ;  /* 0x00000000fffff984 */ /* 0x000fe20000000800 */
[----:B------:R3:W-:Y:S06]  /*21d0*/  MEMBAR.ALL.CTA ;  /* 0x0000000000007992 */ /* 0x0007ec0000008000 */
[----:B---3--:R-:W3:Y:S01]  /*21e0*/  FENCE.VIEW.ASYNC.S ;  /* 0x00000000000073c6 */ /* 0x008ee20000000000 */
[----:B--2---:R-:W-:-:S13]  /*21f0*/  LOP3.LUT P0, RZ, R6, 0x1, RZ, 0xc0, !PT ;  /* 0x0000000106ff7812 */ /* 0x004fda000780c0ff */
[----:B---3--:R-:W-:Y:S01]  /*2200*/  VOTEU.ANY UP1, P0 ;  /* 0x0000000000ff7886 */ /* 0x008fe20000020100 */
[----:B------:R-:W-:-:S13]  /*2210*/  PLOP3.LUT P0, PT, PT, PT, UP1, 0x80, 0x8 ;  /* 0x000000000008781c */ /* 0x000fda0003f0f018 */
[----:B-1----:R-:W-:Y:S02]  /*2220*/  @P0 LOP3.LUT R0, R5, 0xffff, RZ, 0xc0, !PT ;  /* 0x0000ffff05000812 */ /* 0x002fe400078ec0ff */
[----:B------:R-:W-:Y:S02]  /*2230*/  @P0 MOV R2, R4 ;  /* 0x0000000400020202 */ /* 0x000fe40000000f00 */
[----:B------:R-:W-:Y:S01]  /*2240*/  @P0 R2UR UR7, R0 ;  /* 0x00000000000702ca */ /* 0x000fe200000e0000 */
[----:B------:R-:W-:Y:S01]  /*2250*/  VIADD R0, R3, 0x110 ;  /* 0x0000011003007836 */ /* 0x000fe20000000000 */
[----:B------:R-:W-:Y:S02]  /*2260*/  @P0 SHF.R.U32.HI R4, RZ, 0x10, R5 ;  /* 0x00000010ff040819 */ /* 0x000fe40000011605 */
[----:B------:R-:W-:Y:S02]  /*2270*/  @P0 R2UR UR8, R2 ;  /* 0x00000000020802ca */ /* 0x000fe400000e0000 */
[----:B------:R-:W-:-:S02]  /*2280*/  PRMT R0, RZ, 0x654, R0 ;  /* 0x00000654ff007816 */ /* 0x000fc40000000000 */
[----:B------:R-:W-:Y:S02]  /*2290*/  @P0 R2UR UR4, R4 ;  /* 0x00000000040402ca */ /* 0x000fe400000e0000 */
[----:B------:R1:W-:Y:S03]  /*22a0*/  SYNCS.ARRIVE.TRANS64.RED.A1T0 RZ, [R0+URZ], RZ ;  /* 0x000000ff00ff79a7 */ /* 0x0003e600081004ff */
[----:B------:R-:W-:-:S04]  /*22b0*/  @UP1 UMOV UR27, UR7 ;  /* 0x00000007001b1c82 */ /* 0x000fc80008000000 */
[----:B------:R-:W-:-:S04]  /*22c0*/  @UP1 UMOV UR37, UR8 ;  /* 0x0000000800251c82 */ /* 0x000fc80008000000 */
[----:B------:R-:W-:Y:S01]  /*22d0*/  @UP1 UMOV UR36, UR4 ;  /* 0x0000000400241c82 */ /* 0x000fe20008000000 */
[----:B------:R-:W-:Y:S05]  /*22e0*/  BRA.U !UP0, `(.L_x_41) ;  /* 0x0000000108d47547 */ /* 0x000fea000b800000 */
[----:B------:R-:W2:Y:S01]  /*22f0*/  LDCU.128 UR12, c[0x0][0xb10] ;  /* 0x00016200ff0c77ac */ /* 0x000ea20008000c00 */
[----:B------:R-:W3:Y:S01]  /*2300*/  LDCU UR26, c[0x0][0xb20] ;  /* 0x00016400ff1a77ac */ /* 0x000ee20008000800 */
[----:B------:R-:W4:Y:S01]  /*2310*/  LDCU UR20, c[0x0][0xb0c] ;  /* 0x00016180ff1477ac */ /* 0x000f220008000800 */
[----:B------:R-:W1:Y:S01]  /*2320*/  LDCU.64 UR10, c[0x0][0xb28] ;  /* 0x00016500ff0a77ac */ /* 0x000e620008000a00 */
[----:B------:R-:W-:Y:S02]  /*2330*/  UISETP.NE.AND UP3, UPT, UR42, 0x1, UPT ;  /* 0x000000012a00788c */ /* 0x000fe4000bf65270 */
[----:B--2---:R-:W-:Y:S02]  /*2340*/  UIMAD.WIDE.U32 UR16, UR38, UR15, URZ ;  /* 0x0000000f261072a5 */ /* 0x004fe4000f8e00ff */
[----:B------:R-:W-:Y:S02]  /*2350*/  UIMAD.WIDE.U32 UR8, UR39, UR12, URZ ;  /* 0x0000000c270872a5 */ /* 0x000fe4000f8e00ff */
[----:B------:R-:W-:-:S02]  /*2360*/  UISETP.NE.AND UP0, UPT, UR14, 0x1, UPT ;  /* 0x000000010e00788c */ /* 0x000fc4000bf05270 */
[----:B------:R-:W-:Y:S01]  /*2370*/  UIMAD.WIDE.U32 UR22, UR27, UR15, URZ ;  /* 0x0000000f1b1672a5 */ /* 0x000fe2000f8e00ff */
[----:B------:R-:W-:Y:S02]  /*2380*/  UMOV UR16, UR17 ;  /* 0x0000001100107c82 */ /* 0x000fe40008000000 */
[----:B------:R-:W-:Y:S01]  /*2390*/  UMOV UR8, UR9 ;  /* 0x0000000900087c82 */ /* 0x000fe20008000000 */
[----:B---3--:R-:W-:Y:S02]  /*23a0*/  USHF.R.U32.HI UR16, URZ, UR26, UR16 ;  /* 0x0000001aff107299 */ /* 0x008fe40008011610 */
[----:B----4-:R-:W-:Y:S02]  /*23b0*/  UISETP.NE.AND UP2, UPT, UR20, 0x1, UPT ;  /* 0x000000011400788c */ /* 0x010fe4000bf45270 */
[----:B------:R-:W-:Y:S02]  /*23c0*/  USHF.R.U32.HI UR8, URZ, UR13, UR8 ;  /* 0x0000000dff087299 */ /* 0x000fe40008011608 */
[----:B------:R-:W-:-:S02]  /*23d0*/  USEL UR7, UR38, UR16, !UP0 ;  /* 0x0000001026077287 */ /* 0x000fc4000c000000 */
[----:B------:R-:W-:Y:S02]  /*23e0*/  USEL UR8, UR39, UR8, !UP2 ;  /* 0x0000000827087287 */ /* 0x000fe4000d000000 */
[----:B-1----:R-:W-:Y:S01]  /*23f0*/  UIMAD.WIDE.U32 UR16, UR7, UR10, URZ ;  /* 0x0000000a071072a5 */ /* 0x002fe2000f8e00ff */
[----:B------:R-:W-:Y:S01]  /*2400*/  UMOV UR4, UR23 ;  /* 0x0000001700047c82 */ /* 0x000fe20008000000 */
[----:B------:R-:W-:Y:S02]  /*2410*/  UIMAD.WIDE.U32 UR18, UR37, UR12, URZ ;  /* 0x0000000c251272a5 */ /* 0x000fe4000f8e00ff */
[----:B------:R-:W-:-:S03]  /*2420*/  UIMAD.WIDE.U32 UR22, UR8, UR10, URZ ;  /* 0x0000000a081672a5 */ /* 0x000fc6000f8e00ff */
[----:B------:R-:W-:Y:S01]  /*2430*/  UMOV UR16, UR17 ;  /* 0x0000001100107c82 */ /* 0x000fe20008000000 */
[----:B------:R-:W-:Y:S02]  /*2440*/  USHF.R.U32.HI UR4, URZ, UR26, UR4 ;  /* 0x0000001aff047299 */ /* 0x000fe40008011604 */
[----:B------:R-:W-:Y:S01]  /*2450*/  @UP3 USHF.R.U32.HI UR7, URZ, UR11, UR16 ;  /* 0x0000000bff073299 */ /* 0x000fe20008011610 */
[----:B------:R-:W-:Y:S01]  /*2460*/  UMOV UR18, UR19 ;  /* 0x0000001300127c82 */ /* 0x000fe20008000000 */
[----:B------:R-:W-:Y:S01]  /*2470*/  UMOV UR22, UR23 ;  /* 0x0000001700167c82 */ /* 0x000fe20008000000 */
[----:B------:R-:W-:Y:S02]  /*2480*/  USHF.R.U32.HI UR13, URZ, UR13, UR18 ;  /* 0x0000000dff0d7299 */ /* 0x000fe40008011612 */
[----:B------:R-:W-:Y:S02]  /*2490*/  USEL UR4, UR27, UR4, !UP0 ;  /* 0x000000041b047287 */ /* 0x000fe4000c000000 */
[----:B------:R-:W-:-:S02]  /*24a0*/  @UP3 USHF.R.U32.HI UR8, URZ, UR11, UR22 ;  /* 0x0000000bff083299 */ /* 0x000fc40008011616 */
[----:B------:R-:W-:Y:S02]  /*24b0*/  UIMAD UR9, UR42, UR7, URZ ;  /* 0x000000072a0972a4 */ /* 0x000fe4000f8e02ff */
[----:B------:R-:W-:Y:S02]  /*24c0*/  USEL UR7, UR37, UR13, !UP2 ;  /* 0x0000000d25077287 */ /* 0x000fe4000d000000 */
[----:B------:R-:W-:Y:S02]  /*24d0*/  UIMAD UR12, UR42, UR8, URZ ;  /* 0x000000082a0c72a4 */ /* 0x000fe4000f8e02ff */
[----:B------:R-:W-:Y:S02]  /*24e0*/  UISETP.GE.AND UP0, UPT, UR4, UR9, UPT ;  /* 0x000000090400728c */ /* 0x000fe4000bf06270 */
[----:B------:R-:W-:Y:S02]  /*24f0*/  UIMAD.WIDE.U32 UR16, UR4, UR10, URZ ;  /* 0x0000000a041072a5 */ /* 0x000fe4000f8e00ff */
[----:B------:R-:W-:-:S02]  /*2500*/  UISETP.GE.OR UP0, UPT, UR7, UR12, UP0 ;  /* 0x0000000c0700728c */ /* 0x000fc40008706670 */
[----:B------:R-:W-:Y:S02]  /*2510*/  UIMAD.WIDE.U32 UR12, UR7, UR10, URZ ;  /* 0x0000000a070c72a5 */ /* 0x000fe4000f8e00ff */
[----:B------:R-:W-:Y:S01]  /*2520*/  UIADD3 UR15, UPT, UPT, -UR4, URZ, URZ ;  /* 0x000000ff040f7290 */ /* 0x000fe2000fffe1ff */
[----:B------:R-:W-:Y:S01]  /*2530*/  UMOV UR10, UR17 ;  /* 0x00000011000a7c82 */ /* 0x000fe20008000000 */
[----:B------:R-:W-:Y:S02]  /*2540*/  UIADD3 UR12, UPT, UPT, -UR7, URZ, URZ ;  /* 0x000000ff070c7290 */ /* 0x000fe4000fffe1ff */
[----:B------:R-:W-:-:S03]  /*2550*/  USHF.R.U32.HI UR10, URZ, UR11, UR10 ;  /* 0x0000000bff0a7299 */ /* 0x000fc6000801160a */
[----:B------:R-:W-:Y:S01]  /*2560*/  @!UP0 UMOV UR9, UR13 ;  /* 0x0000000d00098c82 */ /* 0x000fe20008000000 */
[----:B------:R-:W-:Y:S02]  /*2570*/  UIMAD UR15, UR14, UR15, UR27 ;  /* 0x0000000f0e0f72a4 */ /* 0x000fe4000f8e021b */
[----:B------:R-:W-:Y:S02]  /*2580*/  USEL UR10, UR4, UR10, !UP3 ;  /* 0x0000000a040a7287 */ /* 0x000fe4000d800000 */
[----:B------:R-:W-:Y:S02]  /*2590*/  @!UP0 USHF.R.U32.HI UR9, URZ, UR11, UR9 ;  /* 0x0000000bff098299 */ /* 0x000fe40008011609 */
[----:B------:R-:W-:Y:S02]  /*25a0*/  UIADD3 UR11, UPT, UPT, -UR10, URZ, URZ ;  /* 0x000000ff0a0b7290 */ /* 0x000fe4000fffe1ff */
[----:B------:R-:W-:Y:S02]  /*25b0*/  @!UP0 USEL UR9, UR7, UR9, !UP3 ;  /* 0x0000000907098287 */ /* 0x000fe4000d800000 */
[----:B------:R-:W-:-:S02]  /*25c0*/  UIMAD UR11, UR42, UR11, UR4 ;  /* 0x0000000b2a0b72a4 */ /* 0x000fc4000f8e0204 */
[----:B------:R-:W-:Y:S02]  /*25d0*/  @!UP0 UIADD3 UR10, UPT, UPT, UR10, -UR9, URZ ;  /* 0x800000090a0a8290 */ /* 0x000fe4000fffe0ff */
[----:B------:R-:W-:Y:S02]  /*25e0*/  @!UP0 UIMAD UR9, UR11, UR8, UR9 ;  /* 0x000000080b0982a4 */ /* 0x000fe4000f8e0209 */
[----:B------:R-:W-:Y:S02]  /*25f0*/  @!UP0 UIMAD UR4, UR42, UR10, UR7 ;  /* 0x0000000a2a0482a4 */ /* 0x000fe4000f8e0207 */
[----:B------:R-:W-:Y:S02]  /*2600*/  UIMAD UR8, UR20, UR12, UR37 ;  /* 0x0000000c140872a4 */ /* 0x000fe4000f8e0225 */
[----:B------:R-:W-:Y:S01]  /*2610*/  UIMAD UR27, UR4, UR14, UR15 ;  /* 0x0000000e041b72a4 */ /* 0x000fe2000f8e020f */
[----:B------:R-:W-:Y:S02]  /*2620*/  @!UP0 UMOV UR7, UR9 ;  /* 0x0000000900078c82 */ /* 0x000fe40008000000 */
[----:B------:R-:W-:-:S12]  /*2630*/  UIMAD UR37, UR7, UR20, UR8 ;  /* 0x00000014072572a4 */ /* 0x000fd8000f8e0208 */
.L_x_41:
[----:B------:R-:W2:Y:S02]  /*2640*/  LDCU UR4, c[0x0][0xb30] ;  /* 0x00016600ff0477ac */ /* 0x000ea40008000800 */
[----:B--2---:R-:W-:-:S09]  /*2650*/  UISETP.NE.AND UP0, UPT, UR4, 0x1, UPT ;  /* 0x000000010400788c */ /* 0x004fd2000bf05270 */
[----:B------:R-:W-:Y:S05]  /*2660*/  BRA.U UP0, `(.L_x_42) ;  /* 0x0000000100447547 */ /* 0x000fea000b800000 */
[----:B------:R-:W2:Y:S01]  /*2670*/  LDCU.128 UR12, c[0x0][0xb10] ;  /* 0x00016200ff0c77ac */ /* 0x000ea20008000c00 */
[----:B------:R-:W3:Y:S01]  /*2680*/  LDCU UR16, c[0x0][0xb0c] ;  /* 0x00016180ff1077ac */ /* 0x000ee20008000800 */
[----:B------:R-:W4:Y:S01]  /*2690*/  LDCU UR17, c[0x0][0xb20] ;  /* 0x00016400ff1177ac */ /* 0x000f220008000800 */
[----:B--2---:R-:W-:Y:S02]  /*26a0*/  UIMAD.WIDE.U32 UR10, UR37, UR12, URZ ;  /* 0x0000000c250a72a5 */ /* 0x004fe4000f8e00ff */
[----:B------:R-:W-:Y:S02]  /*26b0*/  UIMAD.WIDE.U32 UR8, UR27, UR15, URZ ;  /* 0x0000000f1b0872a5 */ /* 0x000fe4000f8e00ff */
[----:B---3--:R-:W-:Y:S02]  /*26c0*/  UISETP.NE.AND UP2, UPT, UR16, 0x1, UPT ;  /* 0x000000011000788c */ /* 0x008fe4000bf45270 */
[----:B------:R-:W-:Y:S01]  /*26d0*/  UISETP.NE.AND UP0, UPT, UR14, 0x1, UPT ;  /* 0x000000010e00788c */ /* 0x000fe2000bf05270 */
[----:B------:R-:W-:-:S02]  /*26e0*/  UMOV UR7, UR11 ;  /* 0x0000000b00077c82 */ /* 0x000fc40008000000 */
[----:B------:R-:W-:Y:S01]  /*26f0*/  UMOV UR4, UR9 ;  /* 0x0000000900047c82 */ /* 0x000fe20008000000 */
[----:B------:R-:W-:Y:S02]  /*2700*/  USHF.R.U32.HI UR7, URZ, UR13, UR7 ;  /* 0x0000000dff077299 */ /* 0x000fe40008011607 */
[----:B----4-:R-:W-:Y:S02]  /*2710*/  USHF.R.U32.HI UR4, URZ, UR17, UR4 ;  /* 0x00000011ff047299 */ /* 0x010fe40008011604 */
[----:B------:R-:W-:Y:S02]  /*2720*/  USEL UR7, UR37, UR7, !UP2 ;  /* 0x0000000725077287 */ /* 0x000fe4000d000000 */
[----:B------:R-:W-:-:S04]  /*2730*/  USEL UR4, UR27, UR4, !UP0 ;  /* 0x000000041b047287 */ /* 0x000fc8000c000000 */
[----:B------:R-:W-:Y:S02]  /*2740*/  UIADD3 UR8, UPT, UPT, UR7, -UR4, URZ ;  /* 0x8000000407087290 */ /* 0x000fe4000fffe0ff */
[----:B------:R-:W-:Y:S02]  /*2750*/  UIADD3 UR4, UPT, UPT, -UR7, UR4, URZ ;  /* 0x0000000407047290 */ /* 0x000fe4000fffe1ff */
[----:B------:R-:W-:Y:S02]  /*2760*/  UIMAD UR27, UR8, UR14, UR27 ;  /* 0x0000000e081b72a4 */ /* 0x000fe4000f8e021b */
[----:B------:R-:W-:-:S12]  /*2770*/  UIMAD UR37, UR4, UR16, UR37 ;  /* 0x00000010042572a4 */ /* 0x000fd8000f8e0225 */
.L_x_42:
[----:B------:R-:W-:Y:S01]  /*2780*/  VIADD R11, R11, 0x1 ;  /* 0x000000010b0b7836 */ /* 0x000fe20000000000 */
[----:B------:R-:W-:Y:S02]  /*2790*/  R2UR UR7, R56 ;  /* 0x00000000380772ca */ /* 0x000fe400000e0000 */
[----:B------:R-:W-:Y:S02]  /*27a0*/  R2UR UR4, R55 ;  /* 0x00000000370472ca */ /* 0x000fe400000e0000 */
[C---:B------:R-:W-:Y:S02]  /*27b0*/  ISETP.NE.AND P0, PT, R11.reuse, 0x2, PT ;  /* 0x000000020b00780c */ /* 0x040fe40003f05270 */
[----:B------:R-:W-:Y:S02]  /*27c0*/  PLOP3.LUT P1, PT, PT, PT, PT, 0x80, 0x8 ;  /* 0x000000000008781c */ /* 0x000fe40003f2f070 */
[----:B-1----:R-:W-:Y:S02]  /*27d0*/  SEL R0, RZ, 0x1, P0 ;  /* 0x00000001ff007807 */ /* 0x002fe40000000000 */
[----:B------:R-:W-:-:S02]  /*27e0*/  SEL R11, R11, RZ, P0 ;  /* 0x000000ff0b0b7207 */ /* 0x000fc40000000000 */
[----:B------:R-:W-:Y:S01]  /*27f0*/  LOP3.LUT R10, R10, R0, RZ, 0x3c, !PT ;  /* 0x000000000a0a7212 */ /* 0x000fe200078e3cff */
[----:B------:R-:W-:Y:S02]  /*2800*/  UIADD3 UR26, UPT, UPT, UR37, UR7, URZ ;  /* 0x00000007251a7290 */ /* 0x000fe4000fffe0ff */
[----:B------:R-:W-:Y:S01]  /*2810*/  UIADD3 UR30, UPT, UPT, UR27, UR4, URZ ;  /* 0x000000041b1e7290 */ /* 0x000fe2000fffe0ff */
[----:B------:R-:W-:Y:S11]  /*2820*/  BRA.U UP1, `(.L_x_43) ;  /* 0xfffffff101347547 */ /* 0x000ff6000b83ffff */
[----:B------:R-:W-:Y:S01]  /*2830*/  UIADD3 UR7, UPT, UPT, UR6, 0x60, URZ ;  /* 0x0000006006077890 */ /* 0x000fe2000fffe0ff */
[----:B------:R-:W-:-:S03]  /*2840*/  SHF.L.U32 R2, R12, 0x1f, RZ ;  /* 0x0000001f0c027819 */ /* 0x000fc600000006ff */
[----:B------:R-:W-:-:S09]  /*2850*/  ULEA UR4, UR5, UR7, 0x3 ;  /* 0x0000000705047291 */ /* 0x000fd2000f8e18ff */
[----:B------:R-:W1:Y:S02]  /*2860*/  SYNCS.PHASECHK.TRANS64.TRYWAIT P0, [UR4], R2 ;  /* 0x00000002ff0075a7 */ /* 0x000e640008001104 */
[----:B-1----:R-:W-:Y:S05]  /*2870*/  @!P0 BRA `(.L_x_44) ;  /* 0x0000005400c48947 */ /* 0x002fea0003800000 */
.L_x_136:
[----:B------:R-:W-:-:S04]  /*2880*/  UIADD3 UR4, UPT, UPT, UR5, 0x1, URZ ;  /* 0x0000000105047890 */ /* 0x000fc8000fffe0ff */
[----:B------:R-:W-:-:S04]  /*2890*/  UISETP.NE.AND UP0, UPT, UR4, 0xc, UPT ;  /* 0x0000000c0400788c */ /* 0x000fc8000bf05270 */
[----:B------:R-:W-:Y:S02]  /*28a0*/  USEL UR6, URZ, 0x1, UP0 ;  /* 0x00000001ff067887 */ /* 0x000fe40008000000 */
[----:B------:R-:W-:-:S04]  /*28b0*/  USEL UR4, UR4, URZ, UP0 ;  /* 0x000000ff04047287 */ /* 0x000fc80008000000 */
[----:B------:R-:W-:Y:S01]  /*28c0*/  ULEA UR5, UR4, UR7, 0x3 ;  /* 0x0000000704057291 */ /* 0x000fe2000f8e18ff */
[----:B-1----:R-:W-:-:S04]  /*28d0*/  LOP3.LUT R2, R12, UR6, RZ, 0x3c, !PT ;  /* 0x000000060c027c12 */ /* 0x002fc8000f8e3cff */
[----:B------:R-:W-:-:S04]  /*28e0*/  SHF.L.U32 R3, R2, 0x1f, RZ ;  /* 0x0000001f02037819 */ /* 0x000fc800000006ff */
[----:B------:R-:W1:Y:S02]  /*28f0*/  SYNCS.PHASECHK.TRANS64.TRYWAIT P0, [UR5], R3 ;  /* 0x00000003ff0075a7 */ /* 0x000e640008001105 */
[----:B-1----:R-:W-:Y:S05]  /*2900*/  @!P0 BRA `(.L_x_45) ;  /* 0x0000005400b88947 */ /* 0x002fea0003800000 */
.L_x_138:
[----:B------:R-:W-:-:S04]  /*2910*/  UIADD3 UR4, UPT, UPT, UR4, 0x1, URZ ;  /* 0x0000000104047890 */ /* 0x000fc8000fffe0ff */
[----:B------:R-:W-:-:S04]  /*2920*/  UISETP.NE.AND UP0, UPT, UR4, 0xc, UPT ;  /* 0x0000000c0400788c */ /* 0x000fc8000bf05270 */
[----:B------:R-:W-:Y:S02]  /*2930*/  USEL UR6, URZ, 0x1, UP0 ;  /* 0x00000001ff067887 */ /* 0x000fe40008000000 */
[----:B------:R-:W-:-:S04]  /*2940*/  USEL UR4, UR4, URZ, UP0 ;  /* 0x000000ff04047287 */ /* 0x000fc80008000000 */
[----:B------:R-:W-:Y:S01]  /*2950*/  ULEA UR5, UR4, UR7, 0x3 ;  /* 0x0000000704057291 */ /* 0x000fe2000f8e18ff */
[----:B------:R-:W-:-:S04]  /*2960*/  LOP3.LUT R2, R2, UR6, RZ, 0x3c, !PT ;  /* 0x0000000602027c12 */ /* 0x000fc8000f8e3cff */
[----:B-1----:R-:W-:-:S04]  /*2970*/  SHF.L.U32 R3, R2, 0x1f, RZ ;  /* 0x0000001f02037819 */ /* 0x002fc800000006ff */
[----:B------:R-:W1:Y:S02]  /*2980*/  SYNCS.PHASECHK.TRANS64.TRYWAIT P0, [UR5], R3 ;  /* 0x00000003ff0075a7 */ /* 0x000e640008001105 */
[----:B-1----:R-:W-:Y:S05]  /*2990*/  @!P0 BRA `(.L_x_46) ;  /* 0x0000005400ac8947 */ /* 0x002fea0003800000 */
.L_x_140:
        /* <DEDUP_REMOVED lines=9> */
.L_x_142:
        /* <DEDUP_REMOVED lines=9> */
.L_x_144:
        /* <DEDUP_REMOVED lines=9> */
.L_x_146:
        /* <DEDUP_REMOVED lines=9> */
.L_x_148:
        /* <DEDUP_REMOVED lines=9> */
.L_x_150:
        /* <DEDUP_REMOVED lines=9> */
.L_x_152:
        /* <DEDUP_REMOVED lines=9> */
.L_x_154:
        /* <DEDUP_REMOVED lines=9> */
.L_x_156:
[----:B------:R-:W-:-:S04]  /*2e20*/  UIADD3 UR4, UPT, UPT, UR4, 0x1, URZ ;  /* 0x0000000104047890 */ /* 0x000fc8000fffe0ff */
[----:B------:R-:W-:-:S04]  /*2e30*/  UISETP.NE.AND UP0, UPT, UR4, 0xc, UPT ;  /* 0x0000000c0400788c */ /* 0x000fc8000bf05270 */
[----:B------:R-:W-:Y:S02]  /*2e40*/  USEL UR5, URZ, 0x1, UP0 ;  /* 0x00000001ff057887 */ /* 0x000fe40008000000 */
[----:B------:R-:W-:-:S04]  /*2e50*/  USEL UR4, UR4, URZ, UP0 ;  /* 0x000000ff04047287 */ /* 0x000fc80008000000 */
[----:B------:R-:W-:Y:S01]  /*2e60*/  ULEA UR4, UR4, UR7, 0x3 ;  /* 0x0000000704047291 */ /* 0x000fe2000f8e18ff */
[----:B------:R-:W-:-:S04]  /*2e70*/  LOP3.LUT R2, R2, UR5, RZ, 0x3c, !PT ;  /* 0x0000000502027c12 */ /* 0x000fc8000f8e3cff */
[----:B------:R-:W-:Y:S01]  /*2e80*/  SHF.L.U32 R2, R2, 0x1f, RZ ;  /* 0x0000001f02027819 */ /* 0x000fe200000006ff */
[----:B-1----:R-:W-:-:S07]  /*2e90*/  IMAD.U32 R0, RZ, RZ, UR4 ;  /* 0x00000004ff007e24 */ /* 0x002fce000f8e00ff */
.L_x_55:
[----:B-1----:R1:W2:Y:S02]  /*2ea0*/  SYNCS.PHASECHK.TRANS64.TRYWAIT P0, [R0+URZ], R2 ;  /* 0x00000002000075a7 */ /* 0x0022a400080011ff */
[----:B--2---:R-:W-:Y:S05]  /*2eb0*/  @!P0 NANOSLEEP.SYNCS 0x989680 ;  /* 0x009896800000895d */ /* 0x004fea0003900000 */
[----:B------:R-:W2:Y:S02]  /*2ec0*/  @!P0 SYNCS.PHASECHK.TRANS64 P0, [R0+URZ], R2 ;  /* 0x00000002000085a7 */ /* 0x000ea400080010ff */
[----:B--2---:R-:W-:Y:S05]  /*2ed0*/  @P0 EXIT ;  /* 0x000000000000094d */ /* 0x004fea0003800000 */
[----:B------:R-:W-:Y:S05]  /*2ee0*/  BRA `(.L_x_55) ;  /* 0xfffffffc00ec7947 */ /* 0x000fea000383ffff */
.L_x_23:
[----:B------:R-:W-:-:S04]  /*2ef0*/  UISETP.NE.AND UP0, UPT, UR54, URZ, UPT ;  /* 0x000000ff3600728c */ /* 0x000fc8000bf05270 */
[----:B------:R-:W-:-:S09]  /*2f00*/  UISETP.NE.OR UP0, UPT, UR18, 0x1, UP0 ;  /* 0x000000011200788c */ /* 0x000fd20008705670 */
[----:B------:R-:W-:Y:S05]  /*2f10*/  BRA.U UP0, `(.L_x_56) ;  /* 0x0000000500487547 */ /* 0x000fea000b800000 */
[----:B------:R-:W-:Y:S01]  /*2f20*/  ISETP.GE.U32.AND P2, PT, R0, 0x2, PT ;  /* 0x000000020000780c */ /* 0x000fe20003f46070 */
[----:B------:R-:W-:Y:S01]  /*2f30*/  IMAD.MOV.U32 R12, RZ, RZ, 0x1 ;  /* 0x00000001ff0c7424 */ /* 0x000fe200078e00ff */
[----:B------:R-:W-:Y:S02]  /*2f40*/  CS2R R10, SRZ ;  /* 0x00000000000a7805 */ /* 0x000fe4000001ff00 */
[----:B------:R-:W-:Y:S01]  /*2f50*/  CS2R R8, SRZ ;  /* 0x0000000000087805 */ /* 0x000fe2000001ff00 */
[----:B------:R-:W-:Y:S01]  /*2f60*/  UMOV UR6, 0x400 ;  /* 0x0000040000067882 */ /* 0x000fe20000000000 */
[----:B------:R-:W-:Y:S01]  /*2f70*/  UMOV UR5, URZ ;  /* 0x000000ff00057c82 */ /* 0x000fe20008000000 */
[----:B------:R-:W-:-:S12]  /*2f80*/  ULEA UR6, UR54, UR6, 0x18 ;  /* 0x0000000636067291 */ /* 0x000fd8000f8ec0ff */
.L_x_60:
[----:B------:R-:W-:Y:S02]  /*2f90*/  LEA R2, R8, UR6, 0x3 ;  /* 0x0000000608027c11 */ /* 0x000fe4000f8e18ff */
[----:B------:R-:W-:-:S03]  /*2fa0*/  SHF.L.U32 R4, R9, 0x1f, RZ ;  /* 0x0000001f09047819 */ /* 0x000fc600000006ff */
[----:B------:R-:W-:Y:S01]  /*2fb0*/  VIADD R5, R2, 0x170 ;  /* 0x0000017002057836 */ /* 0x000fe20000000000 */
[----:B------:R-:W2:Y:S02]  /*2fc0*/  SYNCS.PHASECHK.TRANS64.TRYWAIT P0, [R2+URZ+0x160], R4 ;  /* 0x00016004020075a7 */ /* 0x000ea400080011ff */
[----:B--2---:R-:W-:Y:S05]  /*2fd0*/  @!P0 BRA `(.L_x_57) ;  /* 0x0000005000f48947 */ /* 0x004fea0003800000 */
.L_x_157:
[----:B------:R-:W-:Y:S01]  /*2fe0*/  ULEA UR4, UR5, UR6, 0x3 ;  /* 0x0000000605047291 */ /* 0x000fe2000f8e18ff */
[----:B--2---:R-:W-:Y:S01]  /*2ff0*/  PRMT R2, RZ, 0x654, R5 ;  /* 0x00000654ff027816 */ /* 0x004fe20000000005 */
[----:B------:R-:W-:Y:S01]  /*3000*/  @!P2 IMAD.MOV.U32 R4, RZ, RZ, 0x10 ;  /* 0x00000010ff04a424 */ /* 0x000fe200078e00ff */
[----:B------:R-:W-:Y:S01]  /*3010*/  SHF.L.U32 R5, R12, 0x1f, RZ ;  /* 0x0000001f0c057819 */ /* 0x000fe200000006ff */
[----:B------:R-:W-:Y:S01]  /*3020*/  UIADD3 UR7, UPT, UPT, UR4, 0x100, URZ ;  /* 0x0000010004077890 */ /* 0x000fe2000fffe0ff */
[----:B------:R2:W-:Y:S05]  /*3030*/  SYNCS.ARRIVE.TRANS64.RED.A1T0 RZ, [R2+URZ], RZ ;  /* 0x000000ff02ff79a7 */ /* 0x0005ea00081004ff */
[----:B------:R-:W-:Y:S01]  /*3040*/  IMAD.U32 R6, RZ, RZ, UR7 ;  /* 0x00000007ff067e24 */ /* 0x000fe2000f8e00ff */
[----:B------:R-:W3:Y:S04]  /*3050*/  SYNCS.PHASECHK.TRANS64.TRYWAIT P0, [UR4+0x110], R5 ;  /* 0x00011005ff0075a7 */ /* 0x000ee80008001104 */
[----:B------:R-:W-:Y:S01]  /*3060*/  PRMT R6, R0, 0x654, R6 ;  /* 0x0000065400067816 */ /* 0x000fe20000000006 */
[----:B--23--:R-:W-:Y:S06]  /*3070*/  @!P0 BRA `(.L_x_58) ;  /* 0x0000005000e08947 */ /* 0x00cfec0003800000 */
.L_x_159:
[----:B------:R-:W-:Y:S01]  /*3080*/  ULEA UR8, UR5, UR6, 0x4 ;  /* 0x0000000605087291 */ /* 0x000fe2000f8e20ff */
[----:B------:R-:W-:Y:S01]  /*3090*/  SEL R3, R6, R3, !P2 ;  /* 0x0000000306037207 */ /* 0x000fe20005000000 */
[----:B------:R-:W-:Y:S01]  /*30a0*/  UIADD3 UR9, UPT, UPT, UR4, 0x100, URZ ;  /* 0x0000010004097890 */ /* 0x000fe2000fffe0ff */
[----:B--2---:R-:W-:Y:S01]  /*30b0*/  LEA R2, R11, UR6, 0x3 ;  /* 0x000000060b027c11 */ /* 0x004fe2000f8e18ff */
[----:B------:R-:W-:Y:S01]  /*30c0*/  UIADD3 UR8, UPT, UPT, UR8, 0x190, URZ ;  /* 0x0000019008087890 */ /* 0x000fe2000fffe0ff */
[----:B------:R2:W-:Y:S01]  /*30d0*/  @!P2 SYNCS.ARRIVE.TRANS64.RED RZ, [R3+URZ], R4 ;  /* 0x0000000403ffa9a7 */ /* 0x0005e200080004ff */
[----:B------:R-:W-:Y:S01]  /*30e0*/  UIADD3 UR4, UPT, UPT, UR5, 0x1, URZ ;  /* 0x0000000105047890 */ /* 0x000fe2000fffe0ff */
[----:B------:R-:W-:-:S03]  /*30f0*/  VIADD R8, R8, 0x1 ;  /* 0x0000000108087836 */ /* 0x000fc60000000000 */
[----:B------:R-:W-:Y:S02]  /*3100*/  UISETP.NE.AND UP0, UPT, UR4, 0x2, UPT ;  /* 0x000000020400788c */ /* 0x000fe4000bf05270 */
[----:B------:R-:W-:Y:S01]  /*3110*/  ISETP.NE.AND P0, PT, R8, 0x2, PT ;  /* 0x000000020800780c */ /* 0x000fe20003f05270 */
[----:B------:R-:W-:Y:S06]  /*3120*/  UGETNEXTWORKID.BROADCAST [UR8], [UR9] ;  /* 0x00000000080073ca */ /* 0x000fec0008000100 */
[----:B------:R-:W-:Y:S02]  /*3130*/  USEL UR7, URZ, 0x1, UP0 ;  /* 0x00000001ff077887 */ /* 0x000fe40008000000 */
[----:B------:R-:W-:-:S04]  /*3140*/  USEL UR5, UR4, URZ, UP0 ;  /* 0x000000ff04057287 */ /* 0x000fc80008000000 */
[----:B------:R-:W-:Y:S02]  /*3150*/  LOP3.LUT R12, R12, UR7, RZ, 0x3c, !PT ;  /* 0x000000070c0c7c12 */ /* 0x000fe4000f8e3cff */
[----:B--2---:R-:W-:-:S04]  /*3160*/  SHF.L.U32 R4, R10, 0x1f, RZ ;  /* 0x0000001f0a047819 */ /* 0x004fc800000006ff */
[----:B------:R-:W2:Y:S02]  /*3170*/  SYNCS.PHASECHK.TRANS64.TRYWAIT P1, [R2+URZ+0x100], R4 ;  /* 0x00010004020075a7 */ /* 0x000ea400080211ff */
[----:B--2---:R-:W-:Y:S05]  /*3180*/  @!P1 BRA `(.L_x_59) ;  /* 0x0000005000b49947 */ /* 0x004fea0003800000 */
.L_x_160:
[C---:B--2---:R-:W-:Y:S01]  /*3190*/  LEA R4, R11.reuse, UR6, 0x4 ;  /* 0x000000060b047c11 */ /* 0x044fe2000f8e20ff */
[----:B------:R-:W-:Y:S01]  /*31a0*/  VIADD R2, R2, 0x110 ;  /* 0x0000011002027836 */ /* 0x000fe20000000000 */
[----:B------:R-:W-:Y:S01]  /*31b0*/  SEL R8, R8, RZ, P0 ;  /* 0x000000ff08087207 */ /* 0x000fe20000000000 */
[----:B------:R-:W-:-:S03]  /*31c0*/  VIADD R11, R11, 0x1 ;  /* 0x000000010b0b7836 */ /* 0x000fc60000000000 */
[----:B------:R-:W2:Y:S01]  /*31d0*/  LDS.128 R4, [R4+0x190] ;  /* 0x0001900004047984 */ /* 0x000ea20000000c00 */
[----:B------:R-:W-:Y:S02]  /*31e0*/  PRMT R2, RZ, 0x654, R2 ;  /* 0x00000654ff027816 */ /* 0x000fe40000000002 */
[C---:B------:R-:W-:Y:S01]  /*31f0*/  ISETP.NE.AND P1, PT, R11.reuse, 0x2, PT ;  /* 0x000000020b00780c */ /* 0x040fe20003f25270 */
[----:B------:R-:W-:Y:S01]  /*3200*/  @!PT LDS RZ, [RZ] ;  /* 0x00000000fffff984 */ /* 0x000fe20000000800 */
[----:B------:R-:W-:Y:S01]  /*3210*/  @!PT LDS RZ, [RZ] ;  /* 0x00000000fffff984 */ /* 0x000fe20000000800 */
[----:B------:R-:W-:Y:S01]  /*3220*/  @!PT LDS RZ, [RZ] ;  /* 0x00000000fffff984 */ /* 0x000fe20000000800 */
[----:B------:R-:W-:Y:S01]  /*3230*/  @!PT LDS RZ, [RZ] ;  /* 0x00000000fffff984 */ /* 0x000fe20000000800 */
[----:B------:R3:W-:Y:S06]  /*3240*/  MEMBAR.ALL.CTA ;  /* 0x0000000000007992 */ /* 0x0007ec0000008000 */
[----:B---3--:R-:W3:Y:S01]  /*3250*/  FENCE.VIEW.ASYNC.S ;  /* 0x00000000000073c6 */ /* 0x008ee20000000000 */
[----:B------:R-:W-:Y:S01]  /*3260*/  SEL R11, R11, RZ, P1 ;  /* 0x000000ff0b0b7207 */ /* 0x000fe20000800000 */
[----:B---3--:R3:W-:Y:S01]  /*3270*/  SYNCS.ARRIVE.TRANS64.RED.A1T0 RZ, [R2+URZ], RZ ;  /* 0x000000ff02ff79a7 */ /* 0x0087e200081004ff */
[----:B--2---:R-:W-:-:S02]  /*3280*/  LOP3.LUT P3, RZ, R6, 0x1, RZ, 0xc0, !PT ;  /* 0x0000000106ff7812 */ /* 0x004fc4000786c0ff */
[----:B------:R-:W-:-:S04]  /*3290*/  SEL R4, RZ, 0x1, P1 ;  /* 0x00000001ff047807 */ /* 0x000fc80000800000 */
[----:B------:R-:W-:Y:S02]  /*32a0*/  LOP3.LUT R10, R10, R4, RZ, 0x3c, !PT ;  /* 0x000000040a0a7212 */ /* 0x000fe400078e3cff */
[----:B---3--:R-:W-:-:S04]  /*32b0*/  SEL R2, RZ, 0x1, P0 ;  /* 0x00000001ff027807 */ /* 0x008fc80000000000 */
[----:B------:R-:W-:Y:S01]  /*32c0*/  LOP3.LUT R9, R9, R2, RZ, 0x3c, !PT ;  /* 0x0000000209097212 */ /* 0x000fe200078e3cff */
[----:B------:R-:W-:Y:S06]  /*32d0*/  @P3 BRA `(.L_x_60) ;  /* 0xfffffffc002c3947 */ /* 0x000fec000383ffff */
[----:B------:R-:W-:Y:S01]  /*32e0*/  ULEA UR4, UR5, UR6, 0x3 ;  /* 0x0000000605047291 */ /* 0x000fe2000f8e18ff */
[----:B------:R-:W-:-:S08]  /*32f0*/  SHF.L.U32 R2, R12, 0x1f, RZ ;  /* 0x0000001f0c027819 */ /* 0x000fd000000006ff */
[----:B------:R-:W2:Y:S02]  /*3300*/  SYNCS.PHASECHK.TRANS64 P0, [UR4+0x110], R2 ;  /* 0x00011002ff0075a7 */ /* 0x000ea40008001004 */
[----:B--2---:R-:W-:Y:S05]  /*3310*/  @P0 BRA `(.L_x_61) ;  /* 0x0000000000080947 */ /* 0x004fea0003800000 */
[----:B------:R-:W2:Y:S02]  /*3320*/  SYNCS.PHASECHK.TRANS64.TRYWAIT P0, [UR4+0x110], R2 ;  /* 0x00011002ff0075a7 */ /* 0x000ea40008001104 */
[----:B--2---:R-:W-:Y:S05]  /*3330*/  @!P0 BRA `(.L_x_62) ;  /* 0x00000050005c8947 */ /* 0x004fea0003800000 */
.L_x_61:
[----:B------:R-:W-:-:S04]  /*3340*/  UIADD3 UR7, UPT, UPT, UR5, 0x1, URZ ;  /* 0x0000000105077890 */ /* 0x000fc8000fffe0ff */
[----:B------:R-:W-:-:S04]  /*3350*/  UISETP.NE.AND UP0, UPT, UR7, 0x2, UPT ;  /* 0x000000020700788c */ /* 0x000fc8000bf05270 */
[----:B------:R-:W-:Y:S02]  /*3360*/  USEL UR8, URZ, 0x1, UP0 ;  /* 0x00000001ff087887 */ /* 0x000fe40008000000 */
[----:B------:R-:W-:-:S04]  /*3370*/  USEL UR7, UR7, URZ, UP0 ;  /* 0x000000ff07077287 */ /* 0x000fc80008000000 */
[----:B------:R-:W-:Y:S01]  /*3380*/  ULEA UR7, UR7, UR6, 0x3 ;  /* 0x0000000607077291 */ /* 0x000fe2000f8e18ff */
[----:B--2---:R-:W-:-:S04]  /*3390*/  LOP3.LUT R2, R12, UR8, RZ, 0x3c, !PT ;  /* 0x000000080c027c12 */ /* 0x004fc8000f8e3cff */
[----:B------:R-:W-:-:S04]  /*33a0*/  SHF.L.U32 R0, R2, 0x1f, RZ ;  /* 0x0000001f02007819 */ /* 0x000fc800000006ff */
[----:B------:R-:W2:Y:S02]  /*33b0*/  SYNCS.PHASECHK.TRANS64 P0, [UR7+0x110], R0 ;  /* 0x00011000ff0075a7 */ /* 0x000ea40008001007 */
[----:B-12---:R-:W-:Y:S05]  /*33c0*/  @P0 EXIT ;  /* 0x000000000000094d */ /* 0x006fea0003800000 */
[----:B------:R-:W-:Y:S02]  /*33d0*/  SHF.L.U32 R2, R2, 0x1f, RZ ;  /* 0x0000001f02027819 */ /* 0x000fe400000006ff */
[----:B------:R-:W-:-:S07]  /*33e0*/  MOV R0, UR7 ;  /* 0x0000000700007c02 */ /* 0x000fce0008000f00 */
.L_x_63:
[----:B-1----:R1:W2:Y:S02]  /*33f0*/  SYNCS.PHASECHK.TRANS64.TRYWAIT P0, [R0+URZ+0x110], R2 ;  /* 0x00011002000075a7 */ /* 0x0022a400080011ff */
[----:B--2---:R-:W-:Y:S05]  /*3400*/  @!P0 NANOSLEEP.SYNCS 0x989680 ;  /* 0x009896800000895d */ /* 0x004fea0003900000 */
[----:B------:R-:W2:Y:S02]  /*3410*/  @!P0 SYNCS.PHASECHK.TRANS64 P0, [R0+URZ+0x110], R2 ;  /* 0x00011002000085a7 */ /* 0x000ea400080010ff */
[----:B--2---:R-:W-:Y:S05]  /*3420*/  @P0 EXIT ;  /* 0x000000000000094d */ /* 0x004fea0003800000 */
[----:B------:R-:W-:Y:S05]  /*3430*/  BRA `(.L_x_63) ;  /* 0xfffffffc00ec7947 */ /* 0x000fea000383ffff */
.L_x_56:
[----:B------:R-:W-:Y:S05]  /*3440*/  BRA.U UP5, `(.L_x_64) ;  /* 0x0000000d05d47547 */ /* 0x000fea000b800000 */
[----:B------:R-:W-:Y:S01]  /*3450*/  UMOV UR4, 0x40 ;  /* 0x0000004000047882 */ /* 0x000fe20000000000 */
[----:B------:R-:W-:Y:S01]  /*3460*/  NOP ;  /* 0x0000000000007918 */ /* 0x000fe20000000000 */
[----:B------:R-:W-:Y:S01]  /*3470*/  ULEA UR5, UR54, UR4, 0x18 ;  /* 0x0000000436057291 */ /* 0x000fe2000f8ec0ff */
[----:B------:R-:W-:Y:S02]  /*3480*/  UMOV UR6, 0x400 ;  /* 0x0000040000067882 */ /* 0x000fe40000000000 */
[----:B------:R-:W-:-:S06]  /*3490*/  ULEA UR6, UR54, UR6, 0x18 ;  /* 0x0000000636067291 */ /* 0x000fcc000f8ec0ff */
[----:B------:R-:W2:Y:S02]  /*34a0*/  LDS.U8 R0, [UR5+0x1c] ;  /* 0x00001c05ff007984 */ /* 0x000ea40008000000 */
[----:B--2---:R-:W-:-:S13]  /*34b0*/  ISETP.NE.AND P0, PT, R0, RZ, PT ;  /* 0x000000ff0000720c */ /* 0x004fda0003f05270 */
[----:B------:R-:W-:Y:S05]  /*34c0*/  @P0 BRA `(.L_x_65) ;  /* 0x0000000000580947 */ /* 0x000fea0003800000 */
[----:B------:R-:W-:-:S13]  /*34d0*/  ELECT P0, URZ, PT ;  /* 0x0000000000ff782f */ /* 0x000fda0003800000 */
[----:B------:R-:W-:Y:S05]  /*34e0*/  @!P0 BRA `(.L_x_66) ;  /* 0x0000000000608947 */ /* 0x000fea0003800000 */
[----:B------:R-:W-:Y:S01]  /*34f0*/  UMOV UR4, 0x10 ;  /* 0x0000001000047882 */ /* 0x000fe20000000000 */
[----:B------:R-:W-:Y:S01]  /*3500*/  HFMA2 R0, -RZ, RZ, 0, 5.9604644775390625e-08 ;  /* 0x00000001ff007431 */ /* 0x000fe200000001ff */
[----:B------:R-:W-:-:S03]  /*3510*/  MOV R3, 0xffff ;  /* 0x0000ffff00037802 */ /* 0x000fc60000000f00 */
[----:B------:R-:W-:Y:S04]  /*3520*/  DEPBAR.LE SB2, 0x36 ;  /* 0x0000ad800000791a */ /* 0x000fe80000000000 */
[----:B------:R-:W2:Y:S02]  /*3530*/  UTCATOMSWS.FIND_AND_SET.ALIGN UP0, UR4, UR4 ;  /* 0x00000004000475e3 */ /* 0x000ea40008000800 */
[----:B--2---:R-:W-:Y:S01]  /*3540*/  MOV R4, UR4 ;  /* 0x0000000400047c02 */ /* 0x004fe20008000f00 */
[----:B------:R-:W-:Y:S06]  /*3550*/  BRA.U UP0, `(.L_x_67) ;  /* 0x0000000100187547 */ /* 0x000fec000b800000 */
.L_x_68:
[----:B------:R-:W-:Y:S05]  /*3560*/  NANOSLEEP 0x64 ;  /* 0x000000640000795d */ /* 0x000fea0003800000 */
[----:B------:R-:W-:-:S05]  /*3570*/  UMOV UR4, 0x10 ;  /* 0x0000001000047882 */ /* 0x000fca0000000000 */
[----:B------:R-:W-:Y:S04]  /*3580*/  DEPBAR.LE SB2, 0x36 ;  /* 0x0000ad800000791a */ /* 0x000fe80000000000 */
[----:B------:R-:W2:Y:S02]  /*3590*/  UTCATOMSWS.FIND_AND_SET.ALIGN UP0, UR4, UR4 ;  /* 0x00000004000475e3 */ /* 0x000ea40008000800 */
[----:B--2---:R-:W-:Y:S01]  /*35a0*/  MOV R4, UR4 ;  /* 0x0000000400047c02 */ /* 0x004fe20008000f00 */
[----:B------:R-:W-:Y:S05]  /*35b0*/  BRA.U !UP0, `(.L_x_68) ;  /* 0xfffffffd08e87547 */ /* 0x000fea000b83ffff */
.L_x_67:
[-C--:B------:R-:W-:Y:S02]  /*35c0*/  SHF.L.U32 R3, R3, R4.reuse, RZ ;  /* 0x0000000403037219 */ /* 0x080fe400000006ff */
[----:B------:R-:W-:Y:S01]  /*35d0*/  SHF.L.U32 R0, R0, R4, RZ ;  /* 0x0000000400007219 */ /* 0x000fe200000006ff */
[----:B------:R-:W-:Y:S02]  /*35e0*/  IMAD.SHL.U32 R4, R4, 0x20, RZ ;  /* 0x0000002004047824 */ /* 0x000fe400078e00ff */
[----:B------:R2:W-:Y:S04]  /*35f0*/  ATOMS.OR RZ, [UR5+0x14], R3 ;  /* 0x00001403ffff798c */ /* 0x0005e8000b000005 */
[----:B------:R2:W-:Y:S04]  /*3600*/  ATOMS.OR RZ, [UR5+0x18], R0 ;  /* 0x00001800ffff798c */ /* 0x0005e8000b000005 */
[----:B------:R2:W-:Y:S01]  /*3610*/  STS [UR6+0x1b0], R4 ;  /* 0x0001b004ff007988 */ /* 0x0005e20008000806 */
[----:B------:R-:W-:Y:S05]  /*3620*/  BRA `(.L_x_66) ;  /* 0x0000000000107947 */ /* 0x000fea0003800000 */
.L_x_65:
[----:B------:R-:W-:Y:S02]  /*3630*/  MOV R0, 0xffffffff ;  /* 0xffffffff00007802 */ /* 0x000fe40000000f00 */
[----:B------:R-:W-:-:S03]  /*3640*/  MOV R4, 0x3670 ;  /* 0x0000367000047802 */ /* 0x000fc60000000f00 */
[----:B------:R2:W-:Y:S04]  /*3650*/  STS [UR6+0x1b0], R0 ;  /* 0x0001b000ff007988 */ /* 0x0005e80008000806 */
[----:B-12--5:R-:W-:Y:S05]  /*3660*/  CALL.REL.NOINC `($__internal_1_$__cuda_sm10x_tcgen05_guardrail_trap_phase_invalid_during_alloc) ;  /* 0x0000005400347944 */ /* 0x026fea0003c00000 */
.L_x_66:
[----:B------:R-:W-:Y:S05]  /*3670*/  WARPSYNC.ALL ;  /* 0x0000000000007948 */ /* 0x000fea0003800000 */
[----:B------:R-:W3:Y:S01]  /*3680*/  S2UR UR4, SR_CgaCtaId ;  /* 0x00000000000479c3 */ /* 0x000ee20000008800 */
[----:B------:R-:W-:Y:S01]  /*3690*/  UMOV UR26, 0x400 ;  /* 0x00000400001a7882 */ /* 0x000fe20000000000 */
[----:B------:R-:W-:-:S06]  /*36a0*/  NOP ;  /* 0x0000000000007918 */ /* 0x000fcc0000000000 */
[----:B------:R-:W-:Y:S06]  /*36b0*/  BAR.ARV 0x6, 0xa0 ;  /* 0x0182800000007b1d */ /* 0x000fec0000002000 */
[----:B------:R-:W4:Y:S01]  /*36c0*/  LDCU UR5, c[0x0][0x38c] ;  /* 0x00007180ff0577ac */ /* 0x000f220008000800 */
[----:B------:R-:W-:Y:S01]  /*36d0*/  LOP3.LUT R2, R2, 0xffff, RZ, 0xc0, !PT ;  /* 0x0000ffff02027812 */ /* 0x000fe200078ec0ff */
[----:B------:R-:W-:Y:S01]  /*36e0*/  IMAD.MOV.U32 R11, RZ, RZ, 0x1 ;  /* 0x00000001ff0b7424 */ /* 0x000fe200078e00ff */
[----:B------:R-:W-:Y:S01]  /*36f0*/  CS2R R8, SRZ ;  /* 0x0000000000087805 */ /* 0x000fe2000001ff00 */
[----:B------:R-:W1:Y:S01]  /*3700*/  LDCU UR7, c[0x0][0x38c] ;  /* 0x00007180ff0777ac */ /* 0x000e620008000800 */
[----:B------:R-:W-:Y:S01]  /*3710*/  R2UR UR27, R2 ;  /* 0x00000000021b72ca */ /* 0x000fe200000e0000 */
[----:B------:R-:W-:Y:S01]  /*3720*/  IMAD.MOV.U32 R10, RZ, RZ, RZ ;  /* 0x000000ffff0a7224 */ /* 0x000fe200078e00ff */
[----:B------:R-:W-:Y:S01]  /*3730*/  UMOV UR30, URZ ;  /* 0x000000ff001e7c82 */ /* 0x000fe20008000000 */
[----:B------:R-:W-:Y:S01]  /*3740*/  UMOV UR24, URZ ;  /* 0x000000ff00187c82 */ /* 0x000fe20008000000 */
[----:B---3--:R-:W-:Y:S01]  /*3750*/  ULEA UR26, UR4, UR26, 0x18 ;  /* 0x0000001a041a7291 */ /* 0x008fe2000f8ec0ff */
[----:B------:R-:W-:Y:S01]  /*3760*/  UMOV UR38, 0x0 ;  /* 0x0000000000267882 */ /* 0x000fe20000000000 */
[----:B------:R-:W-:-:S02]  /*3770*/  UMOV UR39, 0x4100910 ;  /* 0x0410091000277882 */ /* 0x000fc40000000000 */
[----:B------:R-:W-:Y:S02]  /*3780*/  UIADD3 UR4, UPT, UPT, UR26, 0x6800, URZ ;  /* 0x000068001a047890 */ /* 0x000fe4000fffe0ff */
[----:B------:R-:W-:Y:S02]  /*3790*/  UIADD3 UR6, UPT, UPT, UR26, 0x1e800, URZ ;  /* 0x0001e8001a067890 */ /* 0x000fe4000fffe0ff */
[----:B----4-:R-:W-:Y:S01]  /*37a0*/  UIADD3 UR5, UPT, UPT, UR5, 0x1f, URZ ;  /* 0x0000001f05057890 */ /* 0x010fe2000fffe0ff */
[----:B--2---:R-:W2:Y:S01]  /*37b0*/  LDS R0, [UR26+0x1b0] ;  /* 0x0001b01aff007984 */ /* 0x004ea20008000800 */
[----:B-1----:R-:W-:Y:S01]  /*37c0*/  UMOV UR36, 0x0 ;  /* 0x0000000000247882 */ /* 0x002fe20000000000 */
[----:B------:R-:W-:Y:S01]  /*37d0*/  UMOV UR37, 0x4100910 ;  /* 0x0410091000257882 */ /* 0x000fe20000000000 */
[----:B------:R-:W-:Y:S02]  /*37e0*/  USHF.R.S32.HI UR40, URZ, 0x1f, UR5 ;  /* 0x0000001fff287899 */ /* 0x000fe40008011405 */
[----:B------:R-:W-:-:S02]  /*37f0*/  UISETP.GE.AND UP4, UPT, UR7, 0x1, UPT ;  /* 0x000000010700788c */ /* 0x000fc4000bf86270 */
[----:B------:R-:W-:Y:S02]  /*3800*/  ULEA.HI UR40, UR40, UR5, URZ, 0x5 ;  /* 0x0000000528287291 */ /* 0x000fe4000f8f28ff */
[----:B------:R-:W-:Y:S02]  /*3810*/  USHF.R.U32.HI UR5, URZ, 0x4, UR4 ;  /* 0x00000004ff057899 */ /* 0x000fe40008011604 */
[----:B------:R-:W-:Y:S02]  /*3820*/  USHF.R.S32.HI UR40, URZ, 0x5, UR40 ;  /* 0x00000005ff287899 */ /* 0x000fe40008011428 */
[----:B------:R-:W-:Y:S02]  /*3830*/  USHF.R.U32.HI UR4, URZ, 0x4, UR6 ;  /* 0x00000004ff047899 */ /* 0x000fe40008011606 */
[----:B------:R-:W-:Y:S02]  /*3840*/  UISETP.LT.AND UP0, UPT, UR40, 0x1, UPT ;  /* 0x000000012800788c */ /* 0x000fe4000bf01270 */
[----:B------:R-:W-:-:S02]  /*3850*/  ULOP3.LUT UR5, UR5, 0x3fff, URZ, 0xc0, !UPT ;  /* 0x00003fff05057892 */ /* 0x000fc4000f8ec0ff */
[----:B------:R-:W-:Y:S02]  /*3860*/  ULOP3.LUT UR4, UR4, 0x3fff, URZ, 0xc0, !UPT ;  /* 0x00003fff04047892 */ /* 0x000fe4000f8ec0ff */
[----:B------:R-:W-:Y:S02]  /*3870*/  USEL UR41, UR40, 0x1, !UP0 ;  /* 0x0000000128297887 */ /* 0x000fe4000c000000 */
[----:B------:R-:W-:Y:S02]  /*3880*/  ULOP3.LUT UR28, UR5, 0x10000, URZ, 0xfc, !UPT ;  /* 0x00010000051c7892 */ /* 0x000fe4000f8efcff */
[----:B------:R-:W-:Y:S02]  /*3890*/  ULOP3.LUT UR29, UR4, 0x10000, URZ, 0xfc, !UPT ;  /* 0x00010000041d7892 */ /* 0x000fe4000f8efcff */
[----:B------:R-:W-:Y:S01]  /*38a0*/  UIADD3 UR41, UPT, UPT, -UR41, URZ, URZ ;  /* 0x000000ff29297290 */ /* 0x000fe2000fffe1ff */
[----:B------:R-:W-:Y:S01]  /*38b0*/  UMOV UR34, 0x0 ;  /* 0x0000000000227882 */ /* 0x000fe20000000000 */
[----:B------:R-:W-:Y:S01]  /*38c0*/  UMOV UR35, 0x4100910 ;  /* 0x0410091000237882 */ /* 0x000fe20000000000 */
[----:B------:R-:W-:Y:S01]  /*38d0*/  UMOV UR32, 0x0 ;  /* 0x0000000000207882 */ /* 0x000fe20000000000 */
[----:B------:R-:W-:Y:S01]  /*38e0*/  UMOV UR33, 0x4100910 ;  /* 0x0410091000217882 */ /* 0x000fe20000000000 */
[----:B--2---:R-:W-:-:S15]  /*38f0*/  R2UR UR42, R0 ;  /* 0x00000000002a72ca */ /* 0x004fde00000e0000 */
.L_x_75:
[----:B------:R-:W-:Y:S02]  /*3900*/  LEA R0, R10, UR26, 0x3 ;  /* 0x0000001a0a007c11 */ /* 0x000fe4000f8e18ff */
[----:B------:R-:W-:Y:S02]  /*3910*/  SHF.L.U32 R2, R9, 0x1f, RZ ;  /* 0x0000001f09027819 */ /* 0x000fe400000006ff */
[----:B------:R-:W-:Y:S01]  /*3920*/  PLOP3.LUT P0, PT, PT, PT, UP4, 0x80, 0x8 ;  /* 0x000000000008781c */ /* 0x000fe20003f0f048 */
[----:B------:R-:W-:Y:S01]  /*3930*/  VIADD R3, R0, 0x110 ;  /* 0x0000011000037836 */ /* 0x000fe20000000000 */
[----:B-1----:R-:W1:Y:S02]  /*3940*/  SYNCS.PHASECHK.TRANS64.TRYWAIT P1, [R0+URZ+0x100], R2 ;  /* 0x00010002000075a7 */ /* 0x002e6400080211ff */
[----:B-1-3--:R-:W-:Y:S09]  /*3950*/  @!P1 BRA `(.L_x_69) ;  /* 0x0000004800ec9947 */ /* 0x00aff20003800000 */
.L_x_162:
[----:B------:R-:W-:Y:S01]  /*3960*/  LEA R4, R10, UR26, 0x4 ;  /* 0x0000001a0a047c11 */ /* 0x000fe2000f8e20ff */
[----:B------:R-:W-:Y:S01]  /*3970*/  @UP4 ULEA UR4, UR24, UR26, 0x3 ;  /* 0x0000001a18044291 */ /* 0x000fe2000f8e18ff */
[----:B------:R-:W-:Y:S01]  /*3980*/  PLOP3.LUT P2, PT, PT, PT, PT, 0x80, 0x8 ;  /* 0x000000000008781c */ /* 0x000fe20003f4f070 */
[----:B------:R-:W-:Y:S01]  /*3990*/  ULEA UR31, UR30, UR26, 0x3 ;  /* 0x0000001a1e1f7291 */ /* 0x000fe2000f8e18ff */
[----:B------:R-:W-:Y:S02]  /*39a0*/  PRMT R3, RZ, 0x654, R3 ;  /* 0x00000654ff037816 */ /* 0x000fe40000000003 */
[----:B------:R-:W2:Y:S01]  /*39b0*/  LDS.128 R4, [R4+0x190] ;  /* 0x0001900004047984 */ /* 0x000ea20000000c00 */
[----:B-1----:R-:W-:Y:S02]  /*39c0*/  @P0 SHF.L.U32 R2, R8, 0x1f, RZ ;  /* 0x0000001f08020819 */ /* 0x002fe400000006ff */
[----:B------:R-:W-:Y:S01]  /*39d0*/  SHF.L.U32 R0, R11, 0x1f, RZ ;  /* 0x0000001f0b007819 */ /* 0x000fe200000006ff */
[----:B------:R-:W-:Y:S01]  /*39e0*/  @!PT LDS RZ, [RZ] ;  /* 0x00000000fffff984 */ /* 0x000fe20000000800 */
[----:B------:R-:W-:Y:S01]  /*39f0*/  @!PT LDS RZ, [RZ] ;  /* 0x00000000fffff984 */ /* 0x000fe20000000800 */
[----:B------:R-:W-:Y:S01]  /*3a00*/  @!PT LDS RZ, [RZ] ;  /* 0x00000000fffff984 */ /* 0x000fe20000000800 */
[----:B------:R-:W-:Y:S01]  /*3a10*/  @!PT LDS RZ, [RZ] ;  /* 0x00000000fffff984 */ /* 0x000fe20000000800 */
[----:B------:R1:W-:Y:S06]  /*3a20*/  MEMBAR.ALL.CTA ;  /* 0x0000000000007992 */ /* 0x0003ec0000008000 */
[----:B-1----:R-:W1:Y:S02]  /*3a30*/  FENCE.VIEW.ASYNC.S ;  /* 0x00000000000073c6 */ /* 0x002e640000000000 */
[----:B-1----:R1:W-:Y:S01]  /*3a40*/  SYNCS.ARRIVE.TRANS64.RED.A1T0 RZ, [R3+URZ], RZ ;  /* 0x000000ff03ff79a7 */ /* 0x0023e200081004ff */
[----:B------:R1:W3:Y:S01]  /*3a50*/  @P0 SYNCS.PHASECHK.TRANS64.TRYWAIT P2, [UR4], R2 ;  /* 0x00000002ff0005a7 */ /* 0x0002e20008041104 */
[----:B------:R-:W-:Y:S01]  /*3a60*/  ULEA.HI UR4, UR30, UR30, URZ, 0x1 ;  /* 0x0000001e1e047291 */ /* 0x000fe2000f8f08ff */
[----:B--2---:R-:W-:-:S03]  /*3a70*/  LOP3.LUT P1, RZ, R6, 0x1, RZ, 0xc0, !PT ;  /* 0x0000000106ff7812 */ /* 0x004fc6000782c0ff */
[----:B------:R-:W-:Y:S02]  /*3a80*/  USHF.L.U32 UR11, UR4, 0x5, URZ ;  /* 0x00000005040b7899 */ /* 0x000fe400080006ff */
[----:B------:R-:W-:Y:S02]  /*3a90*/  ULOP3.LUT UR4, UR4, 0xffe, URZ, 0xc0, !UPT ;  /* 0x00000ffe04047892 */ /* 0x000fe4000f8ec0ff */
[----:B------:R-:W-:Y:S02]  /*3aa0*/  ULOP3.LUT UR11, UR11, 0xffffffc0, URZ, 0xc0, !UPT ;  /* 0xffffffc00b0b7892 */ /* 0x000fe4000f8ec0ff */
[----:B------:R-:W-:Y:S02]  /*3ab0*/  UIADD3 UR4, UPT, UPT, -UR4, UR30, URZ ;  /* 0x0000001e04047290 */ /* 0x000fe4000fffe1ff */
[----:B------:R-:W-:Y:S01]  /*3ac0*/  UIADD3 UR11, UPT, UPT, UR42, UR11, URZ ;  /* 0x0000000b2a0b7290 */ /* 0x000fe2000fffe0ff */
[----:B------:R-:W2:Y:S03]  /*3ad0*/  SYNCS.PHASECHK.TRANS64.TRYWAIT P0, [UR31+0x140], R0 ;  /* 0x00014000ff0075a7 */ /* 0x000ea6000800111f */
[----:B------:R-:W-:Y:S01]  /*3ae0*/  ULEA UR11, UR4, UR11, 0x14 ;  /* 0x0000000b040b7291 */ /* 0x000fe2000f8ea0ff */
[----:B-123--:R-:W-:Y:S11]  /*3af0*/  @!P0 BRA `(.L_x_70) ;  /* 0x0000004800988947 */ /* 0x00eff60003800000 */
.L_x_164:
[----:B------:R-:W-:Y:S01]  /*3b00*/  IADD3 R10, PT, PT, R10, 0x1, RZ ;  /* 0x000000010a0a7810 */ /* 0x000fe20007ffe0ff */
[----:B------:R-:W-:Y:S06]  /*3b10*/  BRA.U !UP4, `(.L_x_71) ;  /* 0x000000010cc07547 */ /* 0x000fec000b800000 */
[----:B------:R-:W-:Y:S01]  /*3b20*/  UPLOP3.LUT UP2, UPT, UPT, UPT, UPT, 0x40, 0x4 ;  /* 0x000000000004789c */ /* 0x000fe20003f4e870 */
[----:B------:R-:W-:Y:S01]  /*3b30*/  UMOV UR23, UR41 ;  /* 0x0000002900177c82 */ /* 0x000fe20008000000 */
[----:B------:R-:W-:Y:S01]  /*3b40*/  UMOV UR22, UR40 ;  /* 0x0000002800167c82 */ /* 0x000fe20008000000 */
[----:B------:R-:W-:-:S08]  /*3b50*/  UMOV UR10, UR24 ;  /* 0x00000018000a7c82 */ /* 0x000fd00008000000 */
.L_x_74:
[----:B------:R-:W-:Y:S02]  /*3b60*/  UIADD3 UR23, UPT, UPT, UR23, 0x1, URZ ;  /* 0x0000000117177890 */ /* 0x000fe4000fffe0ff */
[----:B--2---:R-:W-:Y:S02]  /*3b70*/  ULEA UR5, UR10, UR26, 0x3 ;  /* 0x0000001a0a057291 */ /* 0x004fe4000f8e18ff */
[----:B------:R-:W-:Y:S01]  /*3b80*/  UISETP.NE.AND UP3, UPT, UR23, URZ, UPT ;  /* 0x000000ff1700728c */ /* 0x000fe2000bf65270 */
[----:B---3--:R-:W-:Y:S10]  /*3b90*/  @P2 BRA `(.L_x_72) ;  /* 0x00000000000c2947 */ /* 0x008ff40003800000 */
[----:B-1----:R-:W-:Y:S04]  /*3ba0*/  SHF.L.U32 R2, R8, 0x1f, RZ ;  /* 0x0000001f08027819 */ /* 0x002fe800000006ff */
[----:B------:R-:W1:Y:S02]  /*3bb0*/  SYNCS.PHASECHK.TRANS64.TRYWAIT P0, [UR5], R2 ;  /* 0x00000002ff0075a7 */ /* 0x000e640008001105 */
[----:B-1----:R-:W-:Y:S05]  /*3bc0*/  @!P0 BRA `(.L_x_73) ;  /* 0x00000048007c8947 */ /* 0x002fea0003800000 */
.L_x_72:
[----:B------:R-:W-:Y:S01]  /*3bd0*/  UISETP.NE.AND UP0, UPT, UR22, 0x1, UPT ;  /* 0x000000011600788c */ /* 0x000fe2000bf05270 */
[----:B------:R-:W-:Y:S01]  /*3be0*/  PLOP3.LUT P2, PT, PT, PT, PT, 0x80, 0x8 ;  /* 0x000000000008781c */ /* 0x000fe20003f4f070 */
[----:B------:R-:W-:Y:S02]  /*3bf0*/  UIADD3 UR4, UPT, UPT, UR10, 0x1, URZ ;  /* 0x000000010a047890 */ /* 0x000fe4000fffe0ff */
[----:B------:R-:W-:Y:S02]  /*3c00*/  UIADD3 UR25, UPT, UPT, UR5, 0x60, URZ ;  /* 0x0000006005197890 */ /* 0x000fe4000fffe0ff */
[----:B------:R-:W-:Y:S01]  /*3c10*/  UISETP.NE.AND UP1, UPT, UR4, 0xc, UPT ;  /* 0x0000000c0400788c */ /* 0x000fe2000bf25270 */
[----:B------:R-:W-:Y:S01]  /*3c20*/  PLOP3.LUT P0, PT, PT, PT, UP0, 0x80, 0x8 ;  /* 0x000000000008781c */ /* 0x000fe20003f0f008 */
[----:B------:R-:W-:Y:S02]  /*3c30*/  UIADD3 UR22, UPT, UPT, UR22, -0x1, URZ ;  /* 0xffffffff16167890 */ /* 0x000fe4000fffe0ff */
[----:B------:R-:W-:Y:S02]  /*3c40*/  USEL UR6, URZ, 0x1, UP1 ;  /* 0x00000001ff067887 */ /* 0x000fe40008800000 */
[----:B------:R-:W-:Y:S01]  /*3c50*/  USEL UR24, UR4, URZ, UP1 ;  /* 0x000000ff04187287 */ /* 0x000fe20008800000 */
[----:B------:R-:W-:Y:S01]  /*3c60*/  UMOV UR7, 0x40004040 ;  /* 0x4000404000077882 */ /* 0x000fe20000000000 */
[----:B------:R-:W-:Y:S02]  /*3c70*/  UMOV UR5, 0x40004040 ;  /* 0x4000404000057882 */ /* 0x000fe40000000000 */
[----:B------:R-:W-:Y:S01]  /*3c80*/  @UP0 ULEA UR4, UR24, UR26, 0x3 ;  /* 0x0000001a18040291 */ /* 0x000fe2000f8e18ff */
[----:B------:R-:W-:Y:S01]  /*3c90*/  LOP3.LUT R8, R8, UR6, RZ, 0x3c, !PT ;  /* 0x0000000608087c12 */ /* 0x000fe2000f8e3cff */
[----:B------:R-:W-:Y:S01]  /*3ca0*/  ULEA UR6, UR10, UR29, 0x9 ;  /* 0x0000001d0a067291 */ /* 0x000fe2000f8e48ff */
[----:B------:R-:W-:Y:S02]  /*3cb0*/  UMOV UR21, 0x40004040 ;  /* 0x4000404000157882 */ /* 0x000fe40000000000 */
[----:B-1----:R-:W-:Y:S01]  /*3cc0*/  @P0 SHF.L.U32 R0, R8, 0x1f, RZ ;  /* 0x0000001f08000819 */ /* 0x002fe200000006ff */
[----:B------:R-:W-:Y:S02]  /*3cd0*/  UIADD3 UR20, UPT, UPT, UR6, 0x2, URZ ;  /* 0x0000000206147890 */ /* 0x000fe4000fffe0ff */
[----:B------:R-:W-:Y:S01]  /*3ce0*/  UIADD3 UR16, UPT, UPT, UR6, 0x4, URZ ;  /* 0x0000000406107890 */ /* 0x000fe2000fffe0ff */
[----:B------:R2:W3:Y:S01]  /*3cf0*/  @P0 SYNCS.PHASECHK.TRANS64.TRYWAIT P2, [UR4], R0 ;  /* 0x00000000ff0005a7 */ /* 0x0004e20008041104 */
[----:B------:R-:W-:Y:S02]  /*3d00*/  ULEA UR4, UR10, UR28, 0x9 ;  /* 0x0000001c0a047291 */ /* 0x000fe4000f8e48ff */
[----:B------:R-:W-:Y:S02]  /*3d10*/  UIADD3 UR12, UPT, UPT, UR6, 0x6, URZ ;  /* 0x00000006060c7890 */ /* 0x000fe4000fffe0ff */
[----:B------:R-:W-:Y:S02]  /*3d20*/  UIADD3 UR18, UPT, UPT, UR4, 0x2, URZ ;  /* 0x0000000204127890 */ /* 0x000fe4000fffe0ff */
[----:B------:R-:W-:Y:S02]  /*3d30*/  UIADD3 UR14, UPT, UPT, UR4, 0x4, URZ ;  /* 0x00000004040e7890 */ /* 0x000fe4000fffe0ff */
[----:B------:R-:W-:Y:S01]  /*3d40*/  UIADD3 UR8, UPT, UPT, UR4, 0x6, URZ ;  /* 0x0000000604087890 */ /* 0x000fe2000fffe0ff */
[----:B------:R2:W-:Y:S01]  /*3d50*/  UTCHMMA gdesc[UR4], gdesc[UR6], tmem[UR11], tmem[UR38], idesc[UR39], UP2 ;  /* 0x00ff2606040075ea */ /* 0x0005e2000900000b */
[----:B------:R-:W-:Y:S01]  /*3d60*/  UPLOP3.LUT UP2, UPT, UPT, UPT, UPT, 0x80, 0x8 ;  /* 0x000000000008789c */ /* 0x000fe20003f4f070 */
[----:B------:R-:W-:Y:S01]  /*3d70*/  UMOV UR19, 0x40004040 ;  /* 0x4000404000137882 */ /* 0x000fe20000000000 */
[----:B------:R-:W-:Y:S01]  /*3d80*/  UMOV UR17, 0x40004040 ;  /* 0x4000404000117882 */ /* 0x000fe20000000000 */
[----:B------:R2:W-:Y:S01]  /*3d90*/  UTCHMMA gdesc[UR18], gdesc[UR20], tmem[UR11], tmem[UR36], idesc[UR37], UPT ;  /* 0x00ff2414120075ea */ /* 0x0005e2000b80000b */
[----:B------:R-:W-:Y:S01]  /*3da0*/  UMOV UR15, 0x40004040 ;  /* 0x40004040000f7882 */ /* 0x000fe20000000000 */
[----:B------:R-:W-:Y:S01]  /*3db0*/  UMOV UR13, 0x40004040 ;  /* 0x40004040000d7882 */ /* 0x000fe20000000000 */
[----:B------:R-:W-:Y:S01]  /*3dc0*/  UMOV UR9, 0x40004040 ;  /* 0x4000404000097882 */ /* 0x000fe20000000000 */
[----:B------:R2:W-:Y:S01]  /*3dd0*/  UTCHMMA gdesc[UR14], gdesc[UR16], tmem[UR11], tmem[UR34], idesc[UR35], UPT ;  /* 0x00ff22100e0075ea */ /* 0x0005e2000b80000b */
[----:B------:R2:W-:Y:S01]  /*3de0*/  UTCHMMA gdesc[UR8], gdesc[UR12], tmem[UR11], tmem[UR32], idesc[UR33], UPT ;  /* 0x00ff200c080075ea */ /* 0x0005e2000b80000b */
[----:B------:R2:W-:Y:S01]  /*3df0*/  UTCBAR.MULTICAST [UR25], URZ, UR27 ;  /* 0x000000ff190073e9 */ /* 0x0005e2000800081b */
[----:B------:R-:W-:Y:S01]  /*3e00*/  UMOV UR10, UR24 ;  /* 0x00000018000a7c82 */ /* 0x000fe20008000000 */
[----:B------:R-:W-:Y:S05]  /*3e10*/  BRA.U UP3, `(.L_x_74) ;  /* 0xfffffffd03507547 */ /* 0x000fea000b83ffff */
.L_x_71:
[----:B--2---:R-:W-:Y:S01]  /*3e20*/  UIADD3 UR4, UPT, UPT, UR30, 0x1, URZ ;  /* 0x000000011e047890 */ /* 0x004fe2000fffe0ff */
[C---:B------:R-:W-:Y:S01]  /*3e30*/  ISETP.NE.AND P0, PT, R10.reuse, 0x2, PT ;  /* 0x000000020a00780c */ /* 0x040fe20003f05270 */
[----:B------:R-:W-:Y:S02]  /*3e40*/  UIADD3 UR5, UPT, UPT, UR31, 0x120, URZ ;  /* 0x000001201f057890 */ /* 0x000fe4000fffe0ff */
[----:B------:R-:W-:Y:S01]  /*3e50*/  UISETP.NE.AND UP0, UPT, UR4, 0x4, UPT ;  /* 0x000000040400788c */ /* 0x000fe2000bf05270 */
[----:B-1----:R-:W-:Y:S02]  /*3e60*/  SEL R0, RZ, 0x1, P0 ;  /* 0x00000001ff007807 */ /* 0x002fe40000000000 */
[----:B------:R-:W-:Y:S01]  /*3e70*/  SEL R10, R10, RZ, P0 ;  /* 0x000000ff0a0a7207 */ /* 0x000fe20000000000 */
[----:B------:R-:W-:Y:S01]  /*3e80*/  USEL UR6, URZ, 0x1, UP0 ;  /* 0x00000001ff067887 */ /* 0x000fe20008000000 */
[----:B------:R-:W-:Y:S01]  /*3e90*/  LOP3.LUT R9, R9, R0, RZ, 0x3c, !PT ;  /* 0x0000000009097212 */ /* 0x000fe200078e3cff */
[----:B------:R-:W-:Y:S01]  /*3ea0*/  USEL UR30, UR4, URZ, UP0 ;  /* 0x000000ff041e7287 */ /* 0x000fe20008000000 */
[----:B------:R1:W-:Y:S03]  /*3eb0*/  UTCBAR [UR5], URZ ;  /* 0x000000ff050073e9 */ /* 0x0003e600080000ff */
[----:B------:R-:W-:Y:S01]  /*3ec0*/  LOP3.LUT R11, R11, UR6, RZ, 0x3c, !PT ;  /* 0x000000060b0b7c12 */ /* 0x000fe2000f8e3cff */
[----:B------:R-:W-:Y:S07]  /*3ed0*/  @P1 BRA `(.L_x_75) ;  /* 0xfffffff800881947 */ /* 0x000fee000383ffff */
[----:B------:R-:W2:Y:S01]  /*3ee0*/  S2UR UR8, SR_CgaCtaId ;  /* 0x00000000000879c3 */ /* 0x000ea20000008800 */
[----:B------:R-:W-:Y:S01]  /*3ef0*/  ELECT P0, URZ, PT ;  /* 0x0000000000ff782f */ /* 0x000fe20003800000 */
[----:B------:R-:W-:Y:S01]  /*3f00*/  IMAD.MOV.U32 R0, RZ, RZ, 0x1 ;  /* 0x00000001ff007424 */ /* 0x000fe200078e00ff */
[----:B------:R-:W-:Y:S01]  /*3f10*/  UIADD3 UR26, UPT, UPT, UR26, 0x140, URZ ;  /* 0x000001401a1a7890 */ /* 0x000fe2000fffe0ff */
[----:B------:R-:W-:Y:S01]  /*3f20*/  SHF.L.U32 R2, R11, 0x1f, RZ ;  /* 0x0000001f0b027819 */ /* 0x000fe200000006ff */
[----:B------:R-:W-:-:S03]  /*3f30*/  UMOV UR4, 0x40 ;  /* 0x0000004000047882 */ /* 0x000fc60000000000 */
[----:B------:R-:W-:Y:S01]  /*3f40*/  UVIRTCOUNT.DEALLOC.SMPOOL 0x80 ;  /* 0x000000800000784c */ /* 0x000fe20000000000 */
[----:B--2---:R-:W-:Y:S02]  /*3f50*/  ULEA UR8, UR8, UR4, 0x18 ;  /* 0x0000000408087291 */ /* 0x004fe4000f8ec0ff */
[----:B------:R-:W-:-:S07]  /*3f60*/  ULEA UR4, UR30, UR26, 0x3 ;  /* 0x0000001a1e047291 */ /* 0x000fce000f8e18ff */
[----:B------:R2:W-:Y:S02]  /*3f70*/  @P0 STS.U8 [UR8+0x1c], R0 ;  /* 0x00001c00ff000988 */ /* 0x0005e40008000008 */
[----:B------:R-:W4:Y:S02]  /*3f80*/  SYNCS.PHASECHK.TRANS64.TRYWAIT P0, [UR4], R2 ;  /* 0x00000002ff0075a7 */ /* 0x000f240008001104 */
[----:B--2-4-:R-:W-:Y:S05]  /*3f90*/  @!P0 BRA `(.L_x_76) ;  /* 0x0000004400a08947 */ /* 0x014fea0003800000 */
.L_x_167:
[----:B------:R-:W-:-:S04]  /*3fa0*/  UIADD3 UR4, UPT, UPT, UR30, 0x1, URZ ;  /* 0x000000011e047890 */ /* 0x000fc8000fffe0ff */
[----:B------:R-:W-:-:S04]  /*3fb0*/  UISETP.NE.AND UP0, UPT, UR4, 0x4, UPT ;  /* 0x000000040400788c */ /* 0x000fc8000bf05270 */
[----:B------:R-:W-:Y:S02]  /*3fc0*/  USEL UR6, URZ, 0x1, UP0 ;  /* 0x00000001ff067887 */ /* 0x000fe40008000000 */
[----:B------:R-:W-:-:S04]  /*3fd0*/  USEL UR4, UR4, URZ, UP0 ;  /* 0x000000ff04047287 */ /* 0x000fc80008000000 */
[----:B-1----:R-:W-:Y:S01]  /*3fe0*/  ULEA UR5, UR4, UR26, 0x3 ;  /* 0x0000001a04057291 */ /* 0x002fe2000f8e18ff */
[----:B--2---:R-:W-:-:S04]  /*3ff0*/  LOP3.LUT R2, R11, UR6, RZ, 0x3c, !PT ;  /* 0x000000060b027c12 */ /* 0x004fc8000f8e3cff */
[----:B------:R-:W-:-:S04]  /*4000*/  SHF.L.U32 R3, R2, 0x1f, RZ ;  /* 0x0000001f02037819 */ /* 0x000fc800000006ff */
[----:B------:R-:W1:Y:S02]  /*4010*/  SYNCS.PHASECHK.TRANS64.TRYWAIT P0, [UR5], R3 ;  /* 0x00000003ff0075a7 */ /* 0x000e640008001105 */
[----:B-1----:R-:W-:Y:S05]  /*4020*/  @!P0 BRA `(.L_x_77) ;  /* 0x0000004400948947 */ /* 0x002fea0003800000 */
.L_x_169:
        /* <DEDUP_REMOVED lines=9> */
.L_x_171:
[----:B------:R-:W-:-:S04]  /*40c0*/  UIADD3 UR4, UPT, UPT, UR4, 0x1, URZ ;  /* 0x0000000104047890 */ /* 0x000fc8000fffe0ff */
[----:B------:R-:W-:-:S04]  /*40d0*/  UISETP.NE.AND UP0, UPT, UR4, 0x4, UPT ;  /* 0x000000040400788c */ /* 0x000fc8000bf05270 */
[----:B------:R-:W-:Y:S02]  /*40e0*/  USEL UR5, URZ, 0x1, UP0 ;  /* 0x00000001ff057887 */ /* 0x000fe40008000000 */
[----:B------:R-:W-:-:S04]  /*40f0*/  USEL UR4, UR4, URZ, UP0 ;  /* 0x000000ff04047287 */ /* 0x000fc80008000000 */
[----:B------:R-:W-:Y:S01]  /*4100*/  ULEA UR4, UR4, UR26, 0x3 ;  /* 0x0000001a04047291 */ /* 0x000fe2000f8e18ff */
[----:B------:R-:W-:-:S04]  /*4110*/  LOP3.LUT R2, R2, UR5, RZ, 0x3c, !PT ;  /* 0x0000000502027c12 */ /* 0x000fc8000f8e3cff */
[----:B------:R-:W-:-:S04]  /*4120*/  SHF.L.U32 R2, R2, 0x1f, RZ ;  /* 0x0000001f02027819 */ /* 0x000fc800000006ff */
[----:B------:R-:W2:Y:S02]  /*4130*/  SYNCS.PHASECHK.TRANS64.TRYWAIT P0, [UR4], R2 ;  /* 0x00000002ff0075a7 */ /* 0x000ea40008001104 */
[----:B--2---:R-:W-:Y:S05]  /*4140*/  @!P0 BRA `(.L_x_79) ;  /* 0x00000044007c8947 */ /* 0x004fea0003800000 */
.L_x_173:
[----:B------:R-:W-:Y:S01]  /*4150*/  NOP ;  /* 0x0000000000007918 */ /* 0x000fe20000000000 */
[----:B-1----:R-:W1:Y:S01]  /*4160*/  LDS R0, [UR8+0x14] ;  /* 0x00001408ff007984 */ /* 0x002e620008000800 */
[----:B------:R-:W-:Y:S01]  /*4170*/  ULOP3.LUT UR4, UR42, 0xffff, URZ, 0xc0, !UPT ;  /* 0x0000ffff2a047892 */ /* 0x000fe2000f8ec0ff */
[----:B------:R-:W-:Y:S01]  /*4180*/  UMOV UR5, 0xffff ;  /* 0x0000ffff00057882 */ /* 0x000fe20000000000 */
[----:B------:R-:W-:Y:S02]  /*4190*/  UMOV UR6, 0x1 ;  /* 0x0000000100067882 */ /* 0x000fe40000000000 */
[----:B------:R-:W-:-:S04]  /*41a0*/  USHF.R.U32.HI UR4, URZ, 0x5, UR4 ;  /* 0x00000005ff047899 */ /* 0x000fc80008011604 */
[----:B------:R-:W-:Y:S02]  /*41b0*/  USHF.L.U32 UR5, UR5, UR4, URZ ;  /* 0x0000000405057299 */ /* 0x000fe400080006ff */
[----:B------:R-:W-:-:S04]  /*41c0*/  USHF.L.U32 UR4, UR6, UR4, URZ ;  /* 0x0000000406047299 */ /* 0x000fc800080006ff */
[----:B-1----:R-:W-:-:S04]  /*41d0*/  LOP3.LUT R0, R0, UR5, RZ, 0xc0, !PT ;  /* 0x0000000500007c12 */ /* 0x002fc8000f8ec0ff */
[----:B------:R-:W-:-:S13]  /*41e0*/  ISETP.NE.AND P0, PT, R0, UR5, PT ;  /* 0x0000000500007c0c */ /* 0x000fda000bf05270 */
[----:B------:R-:W-:Y:S05]  /*41f0*/  @P0 BRA `(.L_x_80) ;  /* 0x0000000000580947 */ /* 0x000fea0003800000 */
[----:B------:R-:W1:Y:S02]  /*4200*/  LDS R0, [UR8+0x18] ;  /* 0x00001808ff007984 */ /* 0x000e640008000800 */
[----:B-1----:R-:W-:-:S04]  /*4210*/  LOP3.LUT R0, R0, UR4, RZ, 0xc0, !PT ;  /* 0x0000000400007c12 */ /* 0x002fc8000f8ec0ff */
[----:B------:R-:W-:-:S13]  /*4220*/  ISETP.NE.AND P0, PT, R0, UR4, PT ;  /* 0x0000000400007c0c */ /* 0x000fda000bf05270 */
[----:B------:R-:W-:Y:S05]  /*4230*/  @P0 BRA `(.L_x_81) ;  /* 0x00000000003c0947 */ /* 0x000fea0003800000 */
[----:B------:R-:W1:Y:S01]  /*4240*/  S2R R2, SR_LANEID ;  /* 0x0000000000027919 */ /* 0x000e620000000000 */
[----:B------:R-:W-:-:S06]  /*4250*/  ULOP3.LUT UR5, URZ, UR5, URZ, 0x33, !UPT ;  /* 0x00000005ff057292 */ /* 0x000fcc000f8e33ff */
[----:B------:R-:W-:-:S04]  /*4260*/  IMAD.U32 R0, RZ, RZ, UR5 ;  /* 0x00000005ff007e24 */ /* 0x000fc8000f8e00ff */
[----:B------:R2:W4:Y:S02]  /*4270*/  REDUX UR7, R0 ;  /* 0x00000000000773c4 */ /* 0x0005240000000000 */
[----:B------:R1:W-:Y:S01]  /*4280*/  UTCATOMSWS.AND URZ, UR5 ;  /* 0x0000000500ff79e3 */ /* 0x0003e20008000000 */
[----:B--2---:R-:W-:Y:S01]  /*4290*/  LOP3.LUT R0, RZ, UR4, RZ, 0x33, !PT ;  /* 0x00000004ff007c12 */ /* 0x004fe2000f8e33ff */
[----:B------:R-:W-:Y:S02]  /*42a0*/  VOTEU.ANY UR4, UPT, PT ;  /* 0x0000000000047886 */ /* 0x000fe400038e0100 */
[----:B------:R-:W-:Y:S02]  /*42b0*/  UFLO.U32 UR4, UR4 ;  /* 0x00000004000472bd */ /* 0x000fe400080e0000 */
[----:B------:R-:W2:Y:S04]  /*42c0*/  REDUX UR6, R0 ;  /* 0x00000000000673c4 */ /* 0x000ea80000000000 */
[----:B-1----:R-:W-:-:S02]  /*42d0*/  ISETP.EQ.U32.AND P0, PT, R2, UR4, PT ;  /* 0x0000000402007c0c */ /* 0x002fc4000bf02070 */
[----:B----4-:R-:W-:-:S11]  /*42e0*/  MOV R2, UR7 ;  /* 0x0000000700027c02 */ /* 0x010fd60008000f00 */
[----:B------:R1:W-:Y:S01]  /*42f0*/  @P0 ATOMS.AND RZ, [UR8+0x14], R2 ;  /* 0x00001402ffff098c */ /* 0x0003e2000a800008 */
[----:B--2---:R-:W-:-:S05]  /*4300*/  IMAD.U32 R0, RZ, RZ, UR6 ;  /* 0x00000006ff007e24 */ /* 0x004fca000f8e00ff */
[----:B------:R1:W-:Y:S01]  /*4310*/  @P0 ATOMS.AND RZ, [UR8+0x18], R0 ;  /* 0x00001800ffff098c */ /* 0x0003e2000a800008 */
[----:B------:R-:W-:Y:S05]  /*4320*/  BRA `(.L_x_82) ;  /* 0x0000000000147947 */ /* 0x000fea0003800000 */
.L_x_81:
[----:B------:R-:W-:Y:S02]  /*4330*/  MOV R2, 0x4350 ;  /* 0x0000435000027802 */ /* 0x000fe40000000f00 */
[----:B---3-5:R-:W-:Y:S05]  /*4340*/  CALL.REL.NOINC `($__internal_0_$__cuda_sm10x_tcgen05_guardrail_trap_col_being_dealloced_not_returned_by_alloc) ;  /* 0x0000004400f07944 */ /* 0x028fea0003c00000 */
[----:B------:R-:W-:Y:S05]  /*4350*/  BRA `(.L_x_82) ;  /* 0x0000000000087947 */ /* 0x000fea0003800000 */
.L_x_80:
[----:B------:R-:W-:Y:S02]  /*4360*/  MOV R2, 0x4380 ;  /* 0x0000438000027802 */ /* 0x000fe40000000f00 */
[----:B---3-5:R-:W-:Y:S05]  /*4370*/  CALL.REL.NOINC `($__internal_2_$__cuda_sm10x_tcgen05_guardrail_trap_unallocated_columns_being_dealloced) ;  /* 0x0000004400fc7944 */ /* 0x028fea0003c00000 */
.L_x_82:
[----:B------:R-:W-:Y:S01]  /*4380*/  NOP ;  /* 0x0000000000007918 */ /* 0x000fe20000000000 */
[----:B------:R-:W-:Y:S05]  /*4390*/  EXIT ;  /* 0x000000000000794d */ /* 0x000fea0003800000 */
.L_x_64:
[----:B------:R-:W-:-:S09]  /*43a0*/  UISETP.NE.OR UP0, UPT, UR18, 0x3, !UP3 ;  /* 0x000000031200788c */ /* 0x000fd2000df05670 */
[----:B------:R-:W-:Y:S05]  /*43b0*/  BRA.U UP0, `(.L_x_83) ;  /* 0x0000001100247547 */ /* 0x000fea000b800000 */
[----:B------:R-:W2:Y:S01]  /*43c0*/  LDCU.64 UR4, c[0x0][0x888] ;  /* 0x00011100ff0477ac */ /* 0x000ea20008000a00 */
[----:B------:R-:W3:Y:S01]  /*43d0*/  LDC.64 R12, c[0x0][0x348] ;  /* 0x0000d200ff0c7b82 */ /* 0x000ee20000000a00 */
[----:B------:R-:W-:Y:S02]  /*43e0*/  HFMA2 R9, -RZ, RZ, 0, 0 ;  /* 0x00000000ff097431 */ /* 0x000fe400000001ff */
[----:B------:R-:W-:Y:S01]  /*43f0*/  IMAD.MOV.U32 R11, RZ, RZ, 0x1 ;  /* 0x00000001ff0b7424 */ /* 0x000fe200078e00ff */
[----:B------:R-:W4:Y:S01]  /*4400*/  LDCU UR37, c[0x0][0x370] ;  /* 0x00006e00ff2577ac */ /* 0x000f220008000800 */
[----:B------:R-:W-:Y:S01]  /*4410*/  IMAD.MOV.U32 R10, RZ, RZ, RZ ;  /* 0x000000ffff0a7224 */ /* 0x000fe200078e00ff */
[----:B------:R-:W-:Y:S01]  /*4420*/  MOV R3, 0x2000 ;  /* 0x0000200000037802 */ /* 0x000fe20000000f00 */
[----:B------:R-:W4:Y:S01]  /*4430*/  LDCU.128 UR32, c[0x0][0xb10] ;  /* 0x00016200ff2077ac */ /* 0x000f220008000c00 */
[----:B------:R-:W1:Y:S01]  /*4440*/  LDCU UR31, c[0x0][0x374] ;  /* 0x00006e80ff1f77ac */ /* 0x000e620008000800 */
[----:B------:R-:W1:Y:S01]  /*4450*/  LDCU.64 UR28, c[0x0][0x890] ;  /* 0x00011200ff1c77ac */ /* 0x000e620008000a00 */
[----:B--2---:R-:W-:Y:S01]  /*4460*/  UISETP.NE.U32.AND UP0, UPT, UR4, URZ, UPT ;  /* 0x000000ff0400728c */ /* 0x004fe2000bf05070 */
[----:B------:R-:W2:Y:S01]  /*4470*/  LDCU UR15, c[0x0][0xb0c] ;  /* 0x00016180ff0f77ac */ /* 0x000ea20008000800 */
[----:B------:R-:W3:Y:S01]  /*4480*/  LDCU UR41, c[0x0][0xb20] ;  /* 0x00016400ff2977ac */ /* 0x000ee20008000800 */
[----:B------:R-:W3:Y:S01]  /*4490*/  LDCU UR4, c[0x0][0xb30] ;  /* 0x00016600ff0477ac */ /* 0x000ee20008000800 */
[----:B----4-:R-:W-:-:S02]  /*44a0*/  UIMAD.WIDE.U32 UR6, UR37, UR32, URZ ;  /* 0x00000020250672a5 */ /* 0x010fc4000f8e00ff */
[----:B-1----:R-:W-:Y:S02]  /*44b0*/  UIMAD.WIDE.U32 UR8, UR31, UR35, URZ ;  /* 0x000000231f0872a5 */ /* 0x002fe4000f8e00ff */
[----:B------:R-:W-:Y:S02]  /*44c0*/  UISETP.NE.U32.AND UP6, UPT, UR28, URZ, UPT ;  /* 0x000000ff1c00728c */ /* 0x000fe4000bfc5070 */
[----:B------:R-:W-:Y:S01]  /*44d0*/  UISETP.NE.AND.EX UP5, UPT, UR5, URZ, UPT, UP0 ;  /* 0x000000ff0500728c */ /* 0x000fe2000bfa5300 */
[----:B------:R-:W-:Y:S01]  /*44e0*/  UMOV UR24, 0x400 ;  /* 0x0000040000187882 */ /* 0x000fe20000000000 */
[----:B------:R-:W-:Y:S01]  /*44f0*/  UISETP.NE.AND UP0, UPT, UR42, 0x1, UPT ;  /* 0x000000012a00788c */ /* 0x000fe2000bf05270 */
[----:B------:R-:W-:Y:S01]  /*4500*/  UMOV UR6, UR7 ;  /* 0x0000000700067c82 */ /* 0x000fe20008000000 */
[----:B------:R-:W-:Y:S01]  /*4510*/  UMOV UR38, UR9 ;  /* 0x0000000900267c82 */ /* 0x000fe20008000000 */
[----:B------:R-:W-:Y:S02]  /*4520*/  USEL UR40, URZ, 0x1, UP4 ;  /* 0x00000001ff287887 */ /* 0x000fe4000a000000 */
[----:B--2---:R-:W-:Y:S01]  /*4530*/  UISETP.NE.AND UP0, UPT, UR15, 0x1, UPT ;  /* 0x000000010f00788c */ /* 0x004fe2000bf05270 */
[----:B------:R-:W-:Y:S01]  /*4540*/  UMOV UR25, URZ ;  /* 0x000000ff00197c82 */ /* 0x000fe20008000000 */
[----:B------:R-:W-:-:S02]  /*4550*/  UPLOP3.LUT UP4, UPT, UPT, UPT, UPT, 0x40, 0x4 ;  /* 0x000000000004789c */ /* 0x000fc40003f8e870 */
[----:B------:R-:W-:Y:S01]  /*4560*/  UISETP.GE.AND UP2, UPT, UR42, 0x1, UPT ;  /* 0x000000012a00788c */ /* 0x000fe2000bf46270 */
[----:B------:R-:W1:Y:S01]  /*4570*/  LDCU.64 UR16, c[0x0][0xb28] ;  /* 0x00016500ff1077ac */ /* 0x000e620008000a00 */
[----:B------:R-:W-:Y:S02]  /*4580*/  ULEA UR24, UR54, UR24, 0x18 ;  /* 0x0000001836187291 */ /* 0x000fe4000f8ec0ff */
[----:B------:R-:W-:Y:S02]  /*4590*/  UISETP.NE.AND.EX UP6, UPT, UR29, URZ, UPT, UP6 ;  /* 0x000000ff1d00728c */ /* 0x000fe4000bfc5360 */
[----:B------:R-:W-:Y:S02]  /*45a0*/  USHF.R.U32.HI UR39, URZ, UR33, UR6 ;  /* 0x00000021ff277299 */ /* 0x000fe40008011606 */
[----:B---3--:R-:W-:Y:S02]  /*45b0*/  USHF.R.U32.HI UR38, URZ, UR41, UR38 ;  /* 0x00000029ff267299 */ /* 0x008fe40008011626 */
[----:B------:R-:W-:-:S02]  /*45c0*/  UISETP.NE.AND UP0, UPT, UR34, 0x1, UPT ;  /* 0x000000012200788c */ /* 0x000fc4000bf05270 */
[----:B------:R-:W-:-:S11]  /*45d0*/  UISETP.NE.AND UP3, UPT, UR4, 0x1, UPT ;  /* 0x000000010400788c */ /* 0x000fd6000bf65270 */
.L_x_92:
[C---:B------:R-:W-:Y:S02]  /*45e0*/  LEA R8, R10.reuse, UR24, 0x3 ;  /* 0x000000180a087c11 */ /* 0x040fe4000f8e18ff */
[----:B------:R-:W-:Y:S02]  /*45f0*/  SHF.L.U32 R0, R9, 0x1f, RZ ;  /* 0x0000001f09007819 */ /* 0x000fe400000006ff */
[----:B------:R-:W-:Y:S02]  /*4600*/  LEA R4, R10, UR24, 0x4 ;  /* 0x000000180a047c11 */ /* 0x000fe4000f8e20ff */
[----:B--2---:R-:W2:Y:S02]  /*4610*/  SYNCS.PHASECHK.TRANS64.TRYWAIT P0, [R8+URZ+0x100], R0 ;  /* 0x00010000080075a7 */ /* 0x004ea400080011ff */
[----:B--2---:R-:W-:Y:S05]  /*4620*/  @!P0 BRA `(.L_x_84) ;  /* 0x00000040005c8947 */ /* 0x004fea0003800000 */
.L_x_174:
[----:B------:R-:W3:Y:S01]  /*4630*/  LDS.128 R4, [R4+0x190] ;  /* 0x0001900004047984 */ /* 0x000ee20000000c00 */
[----:B------:R-:W-:Y:S01]  /*4640*/  UISETP.GE.AND UP0, UPT, UR42, 0x1, UPT ;  /* 0x000000012a00788c */ /* 0x000fe2000bf06270 */
[----:B------:R-:W-:Y:S01]  /*4650*/  @!PT LDS RZ, [RZ] ;  /* 0x00000000fffff984 */ /* 0x000fe20000000800 */
[----:B------:R-:W-:Y:S01]  /*4660*/  @!PT LDS RZ, [RZ] ;  /* 0x00000000fffff984 */ /* 0x000fe20000000800 */
[----:B------:R-:W-:Y:S01]  /*4670*/  @!PT LDS RZ, [RZ] ;  /* 0x00000000fffff984 */ /* 0x000fe20000000800 */
[----:B------:R-:W-:Y:S01]  /*4680*/  @!PT LDS RZ, [RZ] ;  /* 0x00000000fffff984 */ /* 0x000fe20000000800 */
[----:B------:R4:W-:Y:S06]  /*4690*/  MEMBAR.ALL.CTA ;  /* 0x0000000000007992 */ /* 0x0009ec0000008000 */
[----:B----4-:R-:W4:Y:S01]  /*46a0*/  FENCE.VIEW.ASYNC.S ;  /* 0x00000000000073c6 */ /* 0x010f220000000000 */
[----:B---3--:R-:W-:Y:S11]  /*46b0*/  LOP3.LUT P0, RZ, R6, 0x1, RZ, 0xc0, !PT ;  /* 0x0000000106ff7812 */ /* 0x008ff6000780c0ff */
[----:B------:R-:W-:Y:S02]  /*46c0*/  @!UPT UIADD3 URZ, UPT, UPT, URZ, URZ, URZ ;  /* 0x000000fffffff290 */ /* 0x000fe4000fffe0ff */
[----:B----4-:R-:W-:Y:S01]  /*46d0*/  VOTEU.ANY UP2, P0 ;  /* 0x0000000000ff7886 */ /* 0x010fe20000040100 */
[----:B------:R-:W-:Y:S11]  /*46e0*/  PLOP3.LUT P0, PT, PT, PT, UP2, 0x80, 0x8 ;  /* 0x000000000008781c */ /* 0x000ff60003f0f028 */
[----:B------:R-:W-:Y:S02]  /*46f0*/  @!UPT UIADD3 URZ, UPT, UPT, URZ, URZ, URZ ;  /* 0x000000fffffff290 */ /* 0x000fe4000fffe0ff */
[----:B--2---:R-:W-:Y:S02]  /*4700*/  @P0 SHF.R.U32.HI R0, RZ, 0x10, R5 ;  /* 0x00000010ff000819 */ /* 0x004fe40000011605 */
[----:B------:R-:W-:Y:S02]  /*4710*/  @P0 MOV R2, R4 ;  /* 0x0000000400020202 */ /* 0x000fe40000000f00 */
[----:B------:R-:W-:Y:S01]  /*4720*/  @P0 R2UR UR4, R0 ;  /* 0x00000000000402ca */ /* 0x000fe200000e0000 */
[----:B------:R-:W-:Y:S01]  /*4730*/  VIADD R0, R8, 0x110 ;  /* 0x0000011008007836 */ /* 0x000fe20000000000 */
[----:B------:R-:W-:Y:S02]  /*4740*/  @P0 LOP3.LUT R4, R5, 0xffff, RZ, 0xc0, !PT ;  /* 0x0000ffff05040812 */ /* 0x000fe400078ec0ff */
[----:B------:R-:W-:Y:S02]  /*4750*/  @P0 R2UR UR6, R2 ;  /* 0x00000000020602ca */ /* 0x000fe400000e0000 */
[----:B------:R-:W-:Y:S02]  /*4760*/  PRMT R0, RZ, 0x654, R0 ;  /* 0x00000654ff007816 */ /* 0x000fe40000000000 */
[----:B------:R-:W-:Y:S02]  /*4770*/  @P0 R2UR UR5, R4 ;  /* 0x00000000040502ca */ /* 0x000fe400000e0000 */
[----:B------:R2:W-:Y:S03]  /*4780*/  SYNCS.ARRIVE.TRANS64.RED.A1T0 RZ, [R0+URZ], RZ ;  /* 0x000000ff00ff79a7 */ /* 0x0005e600081004ff */
[----:B------:R-:W-:Y:S04]  /*4790*/  @UP2 UMOV UR27, UR4 ;  /* 0x00000004001b2c82 */ /* 0x000fe80008000000 */
[----:B------:R-:W-:Y:S04]  /*47a0*/  @UP2 UMOV UR14, UR6 ;  /* 0x00000006000e2c82 */ /* 0x000fe80008000000 */
[----:B------:R-:W-:Y:S01]  /*47b0*/  @UP2 UMOV UR13, UR5 ;  /* 0x00000005000d2c82 */ /* 0x000fe20008000000 */
[----:B------:R-:W-:Y:S05]  /*47c0*/  BRA.U !UP0, `(.L_x_85) ;  /* 0x0000000108c07547 */ /* 0x000fea000b800000 */
[----:B------:R-:W-:Y:S02]  /*47d0*/  UIMAD.WIDE.U32 UR8, UR13, UR35, URZ ;  /* 0x000000230d0872a5 */ /* 0x000fe4000f8e00ff */
[----:B------:R-:W-:Y:S02]  /*47e0*/  UP2UR UR12, UPR, URZ, 0x4 ;  /* 0x00000004ff0c7883 */ /* 0x000fe40008000000 */
[----:B------:R-:W-:Y:S02]  /*47f0*/  UISETP.NE.AND UP2, UPT, UR34, 0x1, UPT ;  /* 0x000000012200788c */ /* 0x000fe4000bf45270 */
[----:B------:R-:W-:Y:S02]  /*4800*/  UIMAD.WIDE.U32 UR10, UR14, UR32, URZ ;  /* 0x000000200e0a72a5 */ /* 0x000fe4000f8e00ff */
[----:B------:R-:W-:Y:S02]  /*4810*/  USEL UR4, UR31, UR38, !UP2 ;  /* 0x000000261f047287 */ /* 0x000fe4000d000000 */
[----:B------:R-:W-:Y:S02]  /*4820*/  UISETP.NE.AND UP0, UPT, UR15, 0x1, UPT ;  /* 0x000000010f00788c */ /* 0x000fe4000bf05270 */
[----:B------:R-:W-:Y:S02]  /*4830*/  UP2UR UR22, UPR, URZ, 0x2 ;  /* 0x00000002ff167883 */ /* 0x000fe40008000000 */
[----:B------:R-:W-:Y:S02]  /*4840*/  UISETP.NE.AND UP1, UPT, UR42, 0x1, UPT ;  /* 0x000000012a00788c */ /* 0x000fe4000bf25270 */
[----:B-1----:R-:W-:Y:S02]  /*4850*/  UIMAD.WIDE.U32 UR18, UR4, UR16, URZ ;  /* 0x00000010041272a5 */ /* 0x002fe4000f8e00ff */
[----:B------:R-:W-:Y:S01]  /*4860*/  USEL UR7, UR37, UR39, !UP0 ;  /* 0x0000002725077287 */ /* 0x000fe2000c000000 */
[----:B------:R-:W-:Y:S02]  /*4870*/  UMOV UR5, UR9 ;  /* 0x0000000900057c82 */ /* 0x000fe40008000000 */
[----:B------:R-:W-:Y:S02]  /*4880*/  USHF.R.U32.HI UR6, URZ, UR41, UR5 ;  /* 0x00000029ff067299 */ /* 0x000fe40008011605 */
[----:B------:R-:W-:Y:S02]  /*4890*/  UIMAD.WIDE.U32 UR20, UR7, UR16, URZ ;  /* 0x00000010071472a5 */ /* 0x000fe4000f8e00ff */
[----:B------:R-:W-:Y:S02]  /*48a0*/  USEL UR6, UR13, UR6, !UP2 ;  /* 0x000000060d067287 */ /* 0x000fe4000d000000 */
[----:B------:R-:W-:Y:S01]  /*48b0*/  UISETP.NE.AND UP2, UPT, UR12, URZ, UPT ;  /* 0x000000ff0c00728c */ /* 0x000fe2000bf45270 */
[----:B------:R-:W-:Y:S01]  /*48c0*/  UMOV UR5, UR11 ;  /* 0x0000000b00057c82 */ /* 0x000fe20008000000 */
[----:B------:R-:W-:Y:S02]  /*48d0*/  UIMAD.WIDE.U32 UR10, UR6, UR16, URZ ;  /* 0x00000010060a72a5 */ /* 0x000fe4000f8e00ff */
[----:B------:R-:W-:Y:S03]  /*48e0*/  USHF.R.U32.HI UR8, URZ, UR33, UR5 ;  /* 0x00000021ff087299 */ /* 0x000fe60008011605 */
[----:B------:R-:W-:Y:S02]  /*48f0*/  UMOV UR5, UR19 ;  /* 0x0000001300057c82 */ /* 0x000fe40008000000 */
[----:B------:R-:W-:Y:S03]  /*4900*/  @UP1 USHF.R.U32.HI UR4, URZ, UR17, UR5 ;  /* 0x00000011ff041299 */ /* 0x000fe60008011605 */
[----:B------:R-:W-:Y:S01]  /*4910*/  UMOV UR5, UR21 ;  /* 0x0000001500057c82 */ /* 0x000fe20008000000 */
[----:B------:R-:W-:Y:S02]  /*4920*/  UIMAD UR4, UR42, UR4, URZ ;  /* 0x000000042a0472a4 */ /* 0x000fe4000f8e02ff */
[----:B------:R-:W-:Y:S02]  /*4930*/  @UP1 USHF.R.U32.HI UR7, URZ, UR17, UR5 ;  /* 0x00000011ff071299 */ /* 0x000fe40008011605 */
[----:B------:R-:W-:Y:S02]  /*4940*/  USEL UR5, UR14, UR8, !UP0 ;  /* 0x000000080e057287 */ /* 0x000fe4000c000000 */
[----:B------:R-:W-:Y:S02]  /*4950*/  UIMAD UR8, UR42, UR7, URZ ;  /* 0x000000072a0872a4 */ /* 0x000fe4000f8e02ff */
[----:B------:R-:W-:Y:S03]  /*4960*/  UISETP.GE.AND UP0, UPT, UR6, UR4, UPT ;  /* 0x000000040600728c */ /* 0x000fe6000bf06270 */
[----:B------:R-:W-:Y:S01]  /*4970*/  UMOV UR4, UR11 ;  /* 0x0000000b00047c82 */ /* 0x000fe20008000000 */
[----:B------:R-:W-:Y:S02]  /*4980*/  UISETP.GE.OR UP0, UPT, UR5, UR8, UP0 ;  /* 0x000000080500728c */ /* 0x000fe40008706670 */
[----:B------:R-:W-:Y:S02]  /*4990*/  USHF.R.U32.HI UR4, URZ, UR17, UR4 ;  /* 0x00000011ff047299 */ /* 0x000fe40008011604 */
[----:B------:R-:W-:Y:S02]  /*49a0*/  UIMAD.WIDE.U32 UR8, UR5, UR16, URZ ;  /* 0x00000010050872a5 */ /* 0x000fe4000f8e00ff */
[----:B------:R-:W-:Y:S04]  /*49b0*/  USEL UR10, UR6, UR4, !UP1 ;  /* 0x00000004060a7287 */ /* 0x000fe8000c800000 */
[----:B------:R-:W-:Y:S01]  /*49c0*/  UIADD3 UR11, UPT, UPT, -UR10, URZ, URZ ;  /* 0x000000ff0a0b7290 */ /* 0x000fe2000fffe1ff */
[----:B------:R-:W-:Y:S02]  /*49d0*/  @!UP0 UMOV UR4, UR9 ;  /* 0x0000000900048c82 */ /* 0x000fe40008000000 */
[----:B------:R-:W-:Y:S02]  /*49e0*/  @!UP0 USHF.R.U32.HI UR4, URZ, UR17, UR4 ;  /* 0x00000011ff048299 */ /* 0x000fe40008011604 */
[----:B------:R-:W-:Y:S02]  /*49f0*/  UIMAD UR8, UR42, UR11, UR6 ;  /* 0x0000000b2a0872a4 */ /* 0x000fe4000f8e0206 */
[----:B------:R-:W-:Y:S02]  /*4a00*/  @!UP0 USEL UR4, UR5, UR4, !UP1 ;  /* 0x0000000405048287 */ /* 0x000fe4000c800000 */
[----:B------:R-:W-:Y:S02]  /*4a10*/  UISETP.NE.AND UP1, UPT, UR22, URZ, UPT ;  /* 0x000000ff1600728c */ /* 0x000fe4000bf25270 */
[----:B------:R-:W-:Y:S02]  /*4a20*/  @!UP0 UIMAD UR8, UR7, UR8, UR4 ;  /* 0x00000008070882a4 */ /* 0x000fe4000f8e0204 */
[----:B------:R-:W-:Y:S02]  /*4a30*/  @!UP0 UIADD3 UR9, UPT, UPT, UR10, -UR4, URZ ;  /* 0x800000040a098290 */ /* 0x000fe4000fffe0ff */
[----:B------:R-:W-:Y:S02]  /*4a40*/  UIADD3 UR4, UPT, UPT, -UR5, URZ, URZ ;  /* 0x000000ff05047290 */ /* 0x000fe4000fffe1ff */
[----:B------:R-:W-:Y:S02]  /*4a50*/  UIADD3 UR7, UPT, UPT, -UR6, URZ, URZ ;  /* 0x000000ff06077290 */ /* 0x000fe4000fffe1ff */
[----:B------:R-:W-:Y:S02]  /*4a60*/  @!UP0 UIMAD UR6, UR9, UR42, UR5 ;  /* 0x0000002a090682a4 */ /* 0x000fe4000f8e0205 */
[----:B------:R-:W-:Y:S02]  /*4a70*/  UIMAD UR14, UR15, UR4, UR14 ;  /* 0x000000040f0e72a4 */ /* 0x000fe4000f8e020e */
[----:B------:R-:W-:Y:S01]  /*4a80*/  UIMAD UR13, UR34, UR7, UR13 ;  /* 0x00000007220d72a4 */ /* 0x000fe2000f8e020d */
[----:B------:R-:W-:Y:S02]  /*4a90*/  @!UP0 UMOV UR5, UR8 ;  /* 0x0000000800058c82 */ /* 0x000fe40008000000 */
[----:B------:R-:W-:Y:S02]  /*4aa0*/  UIMAD UR14, UR5, UR15, UR14 ;  /* 0x0000000f050e72a4 */ /* 0x000fe4000f8e020e */
[----:B------:R-:W-:Y:S11]  /*4ab0*/  UIMAD UR13, UR6, UR34, UR13 ;  /* 0x00000022060d72a4 */ /* 0x000ff6000f8e020d */
[----:B------:R-:W-:Y:S01]  /*4ac0*/  @!UPT UIADD3 URZ, UPT, UPT, URZ, URZ, URZ ;  /* 0x000000fffffff290 */ /* 0x000fe2000fffe0ff */
.L_x_85:
[----:B------:R-:W3:Y:S01]  /*4ad0*/  @!UP3 LDCU.128 UR20, c[0x0][0xb10] ;  /* 0x00016200ff14b7ac */ /* 0x000ee20008000c00 */
[----:B------:R-:W-:Y:S04]  /*4ae0*/  ISETP.NE.U32.AND P0, PT, RZ, UR28, PT ;  /* 0x0000001cff007c0c */ /* 0x000fe8000bf05070 */
[----:B------:R-:W-:Y:S01]  /*4af0*/  ISETP.NE.AND.EX P0, PT, RZ, UR29, PT, P0 ;  /* 0x0000001dff007c0c */ /* 0x000fe2000bf05300 */
[----:B------:R-:W4:Y:S01]  /*4b00*/  @!UP3 LDCU UR5, c[0x0][0xb0c] ;  /* 0x00016180ff05b7ac */ /* 0x000f220008000800 */
[----:B------:R-:W-:Y:S02]  /*4b10*/  USHF.L.U32 UR11, UR26, 0x6, URZ ;  /* 0x000000061a0b7899 */ /* 0x000fe400080006ff */
[----:B------:R-:W-:Y:S02]  /*4b20*/  USHF.L.U32 UR10, UR30, 0x6, URZ ;  /* 0x000000061e0a7899 */ /* 0x000fe400080006ff */
[----:B---3--:R-:W-:Y:S07]  /*4b30*/  UIMAD.WIDE.U32 UR6, UR14, UR20, URZ ;  /* 0x000000140e0672a5 */ /* 0x008fee000f8e00ff */
[----:B------:R-:W-:Y:S01]  /*4b40*/  @!UP3 UMOV UR4, UR7 ;  /* 0x000000070004bc82 */ /* 0x000fe20008000000 */
[----:B----4-:R-:W-:Y:S02]  /*4b50*/  @!UP3 UISETP.NE.AND UP0, UPT, UR5, 0x1, UPT ;  /* 0x000000010500b88c */ /* 0x010fe4000bf05270 */
[----:B------:R-:W-:Y:S02]  /*4b60*/  @!UP3 USHF.R.U32.HI UR4, URZ, UR21, UR4 ;  /* 0x00000015ff04b299 */ /* 0x000fe40008011604 */
[----:B------:R-:W-:Y:S02]  /*4b70*/  UIMAD.WIDE.U32 UR6, UR13, UR23, URZ ;  /* 0x000000170d0672a5 */ /* 0x000fe4000f8e00ff */
[----:B------:R-:W-:Y:S02]  /*4b80*/  @!UP3 USEL UR8, UR14, UR4, !UP0 ;  /* 0x000000040e08b287 */ /* 0x000fe4000c000000 */
[----:B------:R-:W-:Y:S03]  /*4b90*/  @!UP3 UISETP.NE.AND UP0, UPT, UR22, 0x1, UPT ;  /* 0x000000011600b88c */ /* 0x000fe6000bf05270 */
[----:B------:R-:W-:Y:S02]  /*4ba0*/  @!UP3 UMOV UR6, UR7 ;  /* 0x000000070006bc82 */ /* 0x000fe40008000000 */
[----:B------:R-:W3:Y:S02]  /*4bb0*/  @!UP3 LDCU UR4, c[0x0][0xb20] ;  /* 0x00016400ff04b7ac */ /* 0x000ee40008000800 */
[----:B---3--:R-:W-:Y:S04]  /*4bc0*/  @!UP3 USHF.R.U32.HI UR6, URZ, UR4, UR6 ;  /* 0x00000004ff06b299 */ /* 0x008fe80008011606 */
[----:B------:R-:W-:Y:S04]  /*4bd0*/  @!UP3 USEL UR6, UR13, UR6, !UP0 ;  /* 0x000000060d06b287 */ /* 0x000fe8000c000000 */
[----:B------:R-:W-:Y:S02]  /*4be0*/  @!UP3 UIADD3 UR4, UPT, UPT, -UR8, UR6, URZ ;  /* 0x000000060804b290 */ /* 0x000fe4000fffe1ff */
[----:B------:R-:W-:Y:S02]  /*4bf0*/  @!UP3 UIADD3 UR6, UPT, UPT, UR8, -UR6, URZ ;  /* 0x800000060806b290 */ /* 0x000fe4000fffe0ff */
[----:B------:R-:W-:Y:S02]  /*4c00*/  @!UP3 UIMAD UR14, UR4, UR5, UR14 ;  /* 0x00000005040eb2a4 */ /* 0x000fe4000f8e020e */
[----:B------:R-:W-:Y:S01]  /*4c10*/  @!UP3 UIMAD UR13, UR6, UR22, UR13 ;  /* 0x00000016060db2a4 */ /* 0x000fe2000f8e020d */
[----:B------:R-:W-:Y:S11]  /*4c20*/  BRA.U UP4, `(.L_x_86) ;  /* 0x0000000104107547 */ /* 0x000ff6000b800000 */
[----:B------:R-:W-:Y:S04]  /*4c30*/  MOV R2, UR40 ;  /* 0x0000002800027c02 */ /* 0x000fe80008000f00 */
[----:B------:R-:W-:Y:S04]  /*4c40*/  SHF.L.U32 R2, R2, 0x1f, RZ ;  /* 0x0000001f02027819 */ /* 0x000fe800000006ff */
[----:B------:R-:W3:Y:S02]  /*4c50*/  SYNCS.PHASECHK.TRANS64.TRYWAIT P1, [UR24+0xf8], R2 ;  /* 0x0000f802ff0075a7 */ /* 0x000ee40008021118 */
[----:B---3--:R-:W-:Y:S05]  /*4c60*/  @!P1 BRA `(.L_x_87) ;  /* 0x0000003800e09947 */ /* 0x008fea0003800000 */
.L_x_86:
[----:B------:R-:W-:Y:S05]  /*4c70*/  BRA.U !UP6, `(.L_x_88) ;  /* 0x000000010e387547 */ /* 0x000fea000b800000 */
[----:B------:R-:W-:Y:S01]  /*4c80*/  UPLOP3.LUT UP1, UPT, UPT, UPT, UP5, 0x80, 0x8 ;  /* 0x000000000008789c */ /* 0x000fe20003f2f050 */
[----:B--2---:R-:W-:Y:S01]  /*4c90*/  HFMA2 R0, -RZ, RZ, 0, 5.9604644775390625e-08 ;  /* 0x00000001ff007431 */ /* 0x004fe200000001ff */
[----:B------:R-:W2:Y:S01]  /*4ca0*/  LDCU.64 UR8, c[0x0][0x358] ;  /* 0x00006b00ff0877ac */ /* 0x000ea20008000a00 */
[----:B------:R-:W-:Y:S03]  /*4cb0*/  IMAD.MOV.U32 R53, RZ, RZ, 0x1 ;  /* 0x00000001ff357424 */ /* 0x000fe600078e00ff */
[----:B------:R-:W-:Y:S05]  /*4cc0*/  PLOP3.LUT P1, PT, PT, PT, UP1, 0x80, 0x8 ;  /* 0x000000000008781c */ /* 0x000fea0003f2f018 */
[----:B------:R-:W3:Y:S01]  /*4cd0*/  @UP1 LDCU.64 UR4, c[0x0][0x888] ;  /* 0x00011100ff0417ac */ /* 0x000ee20008000a00 */
[----:B------:R-:W-:Y:S07]  /*4ce0*/  @UP1 UIMAD UR6, UR36, UR28, URZ ;  /* 0x0000001c240612a4 */ /* 0x000fee000f8e02ff */
[----:B------:R-:W-:Y:S01]  /*4cf0*/  @!P1 PRMT R53, R0, 0x7610, R53 ;  /* 0x0000761000359816 */ /* 0x000fe20000000035 */
[----:B---3--:R-:W-:Y:S06]  /*4d00*/  @UP1 UIMAD.WIDE UR4, UR6, 0x4, UR4 ;  /* 0x00000004060418a5 */ /* 0x008fec000f8e0204 */
[----:B-----5:R-:W-:Y:S01]  /*4d10*/  IMAD.U32 R26, RZ, RZ, UR4 ;  /* 0x00000004ff1a7e24 */ /* 0x020fe2000f8e00ff */
[----:B------:R-:W-:Y:S04]  /*4d20*/  MOV R27, UR5 ;  /* 0x00000005001b7c02 */ /* 0x000fe80008000f00 */
[----:B------:R-:W3:Y:S01]  /*4d30*/  @!UP1 LDCU UR4, c[0x0][0x880] ;  /* 0x00011000ff0497ac */ /* 0x000ee20008000800 */
[----:B--2---:R4:W5:Y:S02]  /*4d40*/  @P1 LDG.E R26, desc[UR8][R26.64] ;  /* 0x000000081a1a1981 */ /* 0x004964000c1e1900 */
[----:B---34-:R-:W-:Y:S07]  /*4d50*/  @!P1 IMAD.U32 R26, RZ, RZ, UR4 ;  /* 0x00000004ff1a9e24 */ /* 0x018fee000f8e00ff */
.L_x_88:
[----:B-----5:R-:W-:Y:S01]  /*4d60*/  @!P0 FSETP.EQ.AND P2, PT, R26, RZ, PT ;  /* 0x000000ff1a00820b */ /* 0x020fe20003f42000 */
[----:B------:R-:W-:Y:S01]  /*4d70*/  @!UPT UIADD3 URZ, UPT, UPT, URZ, URZ, URZ ;  /* 0x000000fffffff290 */ /* 0x000fe2000fffe0ff */
[----:B------:R-:W-:Y:S11]  /*4d80*/  @!P0 BRA `(.L_x_89) ;  /* 0x0000000000148947 */ /* 0x000ff60003800000 */
[----:B------:R-:W-:Y:S02]  /*4d90*/  LOP3.LUT P0, RZ, R53, 0xff, RZ, 0xc0, !PT ;  /* 0x000000ff35ff7812 */ /* 0x000fe4000780c0ff */
[----:B------:R-:W-:Y:S04]  /*4da0*/  PLOP3.LUT P2, PT, PT, PT, UP1, 0x80, 0x8 ;  /* 0x000000000008781c */ /* 0x000fe80003f4f018 */
[----:B------:R-:W-:Y:S07]  /*4db0*/  PLOP3.LUT P2, PT, P2, PT, PT, 0x8, 0x80 ;  /* 0x000000000080781c */ /* 0x000fee000174e170 */
[----:B------:R-:W-:Y:S11]  /*4dc0*/  @P0 FSETP.EQ.AND P2, PT, R26, RZ, PT ;  /* 0x000000ff1a00020b */ /* 0x000ff60003f42000 */
[----:B------:R-:W-:Y:S02]  /*4dd0*/  @!UPT UIADD3 URZ, UPT, UPT, URZ, URZ, URZ ;  /* 0x000000fffffff290 */ /* 0x000fe4000fffe0ff */
.L_x_89:
[----:B------:R-:W-:Y:S01]  /*4de0*/  ULEA UR4, UR25, UR24, 0x3 ;  /* 0x0000001819047291 */ /* 0x000fe2000f8e18ff */
[----:B--2---:R-:W-:Y:S02]  /*4df0*/  SHF.L.U32 R2, R11, 0x1f, RZ ;  /* 0x0000001f0b027819 */ /* 0x004fe400000006ff */
[----:B------:R-:W-:Y:S04]  /*4e00*/  ELECT P1, URZ, PT ;  /* 0x0000000000ff782f */ /* 0x000fe80003820000 */
[----:B------:R-:W-:Y:S02]  /*4e10*/  PLOP3.LUT P1, PT, P2, P1, PT, 0xf2, 0x2f ;  /* 0x00000000002f781c */ /* 0x000fe40001723e72 */
[----:B------:R-:W2:Y:S02]  /*4e20*/  SYNCS.PHASECHK.TRANS64.TRYWAIT P0, [UR4+0xd8], R2 ;  /* 0x0000d802ff0075a7 */ /* 0x000ea40008001104 */
[----:B--2---:R-:W-:Y:S09]  /*4e30*/  @!P0 BRA `(.L_x_90) ;  /* 0x0000003800848947 */ /* 0x004ff20003800000 */
.L_x_177:
[----:B------:R-:W-:Y:S01]  /*4e40*/  VOTEU.ALL UP0, P1 ;  /* 0x0000000000ff7886 */ /* 0x000fe20000800000 */
[----:B--2---:R-:W-:Y:S01]  /*4e50*/  @!P1 IADD3 R2, P0, PT, R12, 0x580, RZ ;  /* 0x000005800c029810 */ /* 0x004fe20007f1e0ff */
[----:B------:R-:W-:Y:S01]  /*4e60*/  UIADD3 UR9, UPT, UPT, UR4, 0xc0, URZ ;  /* 0x000000c004097890 */ /* 0x000fe2000fffe0ff */
[----:B------:R-:W-:Y:S01]  /*4e70*/  VIADD R10, R10, 0x1 ;  /* 0x000000010a0a7836 */ /* 0x000fe20000000000 */
[----:B------:R-:W-:Y:S01]  /*4e80*/  UMOV UR22, 0x0 ;  /* 0x0000000000167882 */ /* 0x000fe20000000000 */
[----:B------:R-:W-:Y:S01]  /*4e90*/  @!UP0 ULEA UR5, UR25, UR24, 0xd ;  /* 0x0000001819058291 */ /* 0x000fe2000f8e68ff */
[----:B------:R-:W-:Y:S01]  /*4ea0*/  @!P1 IMAD.X R0, RZ, RZ, R13, P0 ;  /* 0x000000ffff009224 */ /* 0x000fe200000e060d */
[----:B------:R-:W-:Y:S01]  /*4eb0*/  @!P1 R2UR UR7, R2 ;  /* 0x00000000020792ca */ /* 0x000fe200000e0000 */
[----:B------:R-:W-:Y:S01]  /*4ec0*/  @!P1 IMAD.MOV.U32 R2, RZ, RZ, 0x2000 ;  /* 0x00002000ff029424 */ /* 0x000fe200078e00ff */
[----:B------:R-:W-:Y:S02]  /*4ed0*/  @!UP0 UIADD3 UR8, UPT, UPT, UR5, 0x400, URZ ;  /* 0x0000040005088890 */ /* 0x000fe4000fffe0ff */
[----:B------:R-:W-:Y:S01]  /*4ee0*/  UIADD3 UR5, UPT, UPT, UR25, 0x1, URZ ;  /* 0x0000000119057890 */ /* 0x000fe2000fffe0ff */
[----:B------:R-:W-:Y:S01]  /*4ef0*/  UMOV UR23, 0x10000000 ;  /* 0x1000000000177882 */ /* 0x000fe20000000000 */
[----:B------:R-:W-:Y:S02]  /*4f00*/  UMOV UR12, UR36 ;  /* 0x00000024000c7c82 */ /* 0x000fe40008000000 */
[----:B------:R-:W-:Y:S04]  /*4f10*/  UISETP.NE.AND UP0, UPT, UR5, 0x3, UPT ;  /* 0x000000030500788c */ /* 0x000fe8000bf05270 */
[----:B------:R-:W-:Y:S01]  /*4f20*/  USEL UR6, UR5, URZ, UP0 ;  /* 0x000000ff05067287 */ /* 0x000fe20008000000 */
[----:B------:R-:W-:Y:S01]  /*4f30*/  @!P1 R2UR UR5, R0 ;  /* 0x00000000000592ca */ /* 0x000fe200000e0000 */
[----:B------:R-:W-:Y:S01]  /*4f40*/  IMAD.U32 R4, RZ, RZ, UR7 ;  /* 0x00000007ff047e24 */ /* 0x000fe2000f8e00ff */
[----:B------:R-:W-:Y:S02]  /*4f50*/  USEL UR20, URZ, 0x1, UP0 ;  /* 0x00000001ff147887 */ /* 0x000fe40008000000 */
[----:B------:R-:W-:Y:S01]  /*4f60*/  VOTEU.ALL UP0, P1 ;  /* 0x0000000000ff7886 */ /* 0x000fe20000800000 */
[----:B------:R-:W-:Y:S01]  /*4f70*/  UPRMT UR7, UR54, 0x654, UR9 ;  /* 0x0000065436077896 */ /* 0x000fe20008000009 */
[----:B------:R-:W-:Y:S02]  /*4f80*/  @!P1 R2UR UR18, R4 ;  /* 0x00000000041292ca */ /* 0x000fe400000e0000 */
[----:B------:R-:W-:Y:S04]  /*4f90*/  LOP3.LUT R11, R11, UR20, RZ, 0x3c, !PT ;  /* 0x000000140b0b7c12 */ /* 0x000fe8000f8e3cff */
[----:B------:R-:W-:Y:S01]  /*4fa0*/  SHF.L.U32 R0, R11, 0x1f, RZ ;  /* 0x0000001f0b007819 */ /* 0x000fe200000006ff */
[----:B------:R-:W-:Y:S01]  /*4fb0*/  IMAD.U32 R5, RZ, RZ, UR5 ;  /* 0x00000005ff057e24 */ /* 0x000fe2000f8e00ff */
[----:B------:R-:W-:Y:S04]  /*4fc0*/  ULEA UR5, UR6, UR24, 0x3 ;  /* 0x0000001806057291 */ /* 0x000fe8000f8e18ff */
[----:B------:R-:W-:Y:S11]  /*4fd0*/  @!P1 R2UR UR19, R5 ;  /* 0x00000000051392ca */ /* 0x000ff600000e0000 */
[----:B------:R-:W-:Y:S02]  /*4fe0*/  @!UPT UIADD3 URZ, UPT, UPT, URZ, URZ, URZ ;  /* 0x000000fffffff290 */ /* 0x000fe4000fffe0ff */
[----:B------:R2:W-:Y:S01]  /*4ff0*/  @!UP0 UTMALDG.3D [UR8], [UR18], desc[UR22] ;  /* 0x00001608120085b4 */ /* 0x0005e20008011000 */
[----:B------:R2:W-:Y:S01]  /*5000*/  @!P1 SYNCS.ARRIVE.TRANS64.RED.A0TR RZ, [UR4+0xc0], R2 ;  /* 0x0000c002ffff99a7 */ /* 0x0005e20008300404 */
[----:B------:R-:W-:Y:S01]  /*5010*/  SYNCS.ARRIVE.TRANS64.RED.A1T0 RZ, [UR7], RZ ;  /* 0x000000ffffff79a7 */ /* 0x000fe20008100407 */
[----:B------:R-:W3:Y:S02]  /*5020*/  SYNCS.PHASECHK.TRANS64.TRYWAIT P0, [UR5+0xd8], R0 ;  /* 0x0000d800ff0075a7 */ /* 0x000ee40008001105 */
[----:B--23--:R-:W-:Y:S05]  /*5030*/  @!P0 BRA `(.L_x_91) ;  /* 0x00000038001c8947 */ /* 0x00cfea0003800000 */
.L_x_179:
[----:B------:R-:W-:Y:S01]  /*5040*/  UIADD3 UR9, UPT, UPT, UR5, 0xc0, URZ ;  /* 0x000000c005097890 */ /* 0x000fe2000fffe0ff */
[----:B--2---:R-:W-:Y:S01]  /*5050*/  @!P1 IADD3 R2, P0, PT, R12, 0x580, RZ ;  /* 0x000005800c029810 */ /* 0x004fe20007f1e0ff */
[----:B------:R-:W-:Y:S01]  /*5060*/  UPLOP3.LUT UP4, UPT, UPT, UPT, UPT, 0x80, 0x8 ;  /* 0x000000000008789c */ /* 0x000fe20003f8f070 */
[----:B------:R-:W-:Y:S01]  /*5070*/  R2UR UR22, R55 ;  /* 0x00000000371672ca */ /* 0x000fe200000e0000 */
[----:B------:R-:W-:Y:S01]  /*5080*/  UMOV UR20, 0x0 ;  /* 0x0000000000147882 */ /* 0x000fe20000000000 */
[----:B------:R-:W-:Y:S01]  /*5090*/  UMOV UR21, 0x10000000 ;  /* 0x1000000000157882 */ /* 0x000fe20000000000 */
[----:B------:R-:W-:Y:S01]  /*50a0*/  UMOV UR12, UR36 ;  /* 0x00000024000c7c82 */ /* 0x000fe20008000000 */
[----:B------:R-:W-:Y:S01]  /*50b0*/  VOTEU.ALL UP0, P1 ;  /* 0x0000000000ff7886 */ /* 0x000fe20000800000 */
[----:B------:R-:W-:Y:S01]  /*50c0*/  @!P1 IMAD.X R0, RZ, RZ, R13, P0 ;  /* 0x000000ffff009224 */ /* 0x000fe200000e060d */
[----:B------:R-:W-:Y:S01]  /*50d0*/  R2UR UR19, R56 ;  /* 0x00000000381372ca */ /* 0x000fe200000e0000 */
[----:B------:R-:W-:Y:S01]  /*50e0*/  UMOV UR36, UR27 ;  /* 0x0000001b00247c82 */ /* 0x000fe20008000000 */
[C---:B------:R-:W-:Y:S01]  /*50f0*/  ISETP.NE.AND P0, PT, R10.reuse, 0x2, PT ;  /* 0x000000020a00780c */ /* 0x040fe20003f05270 */
[----:B------:R-:W-:Y:S02]  /*5100*/  @!UP0 ULEA UR4, UR6, UR24, 0xd ;  /* 0x0000001806048291 */ /* 0x000fe4000f8e68ff */
[----:B------:R-:W-:Y:S01]  /*5110*/  @!UP0 UIADD3 UR10, UPT, UPT, UR10, 0x20, URZ ;  /* 0x000000200a0a8890 */ /* 0x000fe2000fffe0ff */
[----:B------:R-:W-:Y:S01]  /*5120*/  SEL R10, R10, RZ, P0 ;  /* 0x000000ff0a0a7207 */ /* 0x000fe20000000000 */
[----:B------:R-:W-:Y:S02]  /*5130*/  @!UP0 UIADD3 UR8, UPT, UPT, UR4, 0x400, URZ ;  /* 0x0000040004088890 */ /* 0x000fe4000fffe0ff */
[----:B------:R-:W-:Y:S01]  /*5140*/  UIADD3 UR4, UPT, UPT, UR6, 0x1, URZ ;  /* 0x0000000106047890 */ /* 0x000fe2000fffe0ff */
[----:B------:R-:W-:Y:S01]  /*5150*/  @!P1 R2UR UR6, R2 ;  /* 0x00000000020692ca */ /* 0x000fe200000e0000 */
[----:B------:R-:W-:Y:S02]  /*5160*/  UIADD3 UR30, UPT, UPT, UR13, UR22, URZ ;  /* 0x000000160d1e7290 */ /* 0x000fe4000fffe0ff */
[----:B------:R-:W-:Y:S02]  /*5170*/  UISETP.NE.AND UP0, UPT, UR4, 0x3, UPT ;  /* 0x000000030400788c */ /* 0x000fe4000bf05270 */
[----:B------:R-:W-:Y:S02]  /*5180*/  UIADD3 UR26, UPT, UPT, UR14, UR19, URZ ;  /* 0x000000130e1a7290 */ /* 0x000fe4000fffe0ff */
[----:B------:R-:W-:Y:S01]  /*5190*/  USEL UR25, UR4, URZ, UP0 ;  /* 0x000000ff04197287 */ /* 0x000fe20008000000 */
[----:B------:R-:W-:Y:S01]  /*51a0*/  @!P1 R2UR UR4, R0 ;  /* 0x00000000000492ca */ /* 0x000fe200000e0000 */
[----:B------:R-:W-:Y:S01]  /*51b0*/  USEL UR18, URZ, 0x1, UP0 ;  /* 0x00000001ff127887 */ /* 0x000fe20008000000 */
[----:B------:R-:W-:Y:S01]  /*51c0*/  SEL R0, RZ, 0x1, P0 ;  /* 0x00000001ff007807 */ /* 0x000fe20000000000 */
[----:B------:R-:W-:Y:S02]  /*51d0*/  VOTEU.ALL UP0, P1 ;  /* 0x0000000000ff7886 */ /* 0x000fe40000800000 */
[----:B------:R-:W-:Y:S01]  /*51e0*/  IMAD.U32 R4, RZ, RZ, UR6 ;  /* 0x00000006ff047e24 */ /* 0x000fe2000f8e00ff */
[----:B------:R-:W-:Y:S02]  /*51f0*/  LOP3.LUT R9, R9, R0, RZ, 0x3c, !PT ;  /* 0x0000000009097212 */ /* 0x000fe400078e3cff */
[----:B------:R-:W-:Y:S02]  /*5200*/  LOP3.LUT R11, R11, UR18, RZ, 0x3c, !PT ;  /* 0x000000120b0b7c12 */ /* 0x000fe4000f8e3cff */
[----:B------:R-:W-:Y:S03]  /*5210*/  @!P1 R2UR UR6, R4 ;  /* 0x00000000040692ca */ /* 0x000fe600000e0000 */
[----:B------:R-:W-:Y:S01]  /*5220*/  IMAD.U32 R5, RZ, RZ, UR4 ;  /* 0x00000004ff057e24 */ /* 0x000fe2000f8e00ff */
[----:B------:R-:W-:Y:S04]  /*5230*/  UPRMT UR4, UR54, 0x654, UR9 ;  /* 0x0000065436047896 */ /* 0x000fe80008000009 */
[----:B------:R-:W-:Y:S11]  /*5240*/  @!P1 R2UR UR7, R5 ;  /* 0x00000000050792ca */ /* 0x000ff600000e0000 */
[----:B------:R-:W-:Y:S02]  /*5250*/  @!UPT UIADD3 URZ, UPT, UPT, URZ, URZ, URZ ;  /* 0x000000fffffff290 */ /* 0x000fe4000fffe0ff */
[----:B------:R2:W-:Y:S01]  /*5260*/  @!UP0 UTMALDG.3D [UR8], [UR6], desc[UR20] ;  /* 0x00001408060085b4 */ /* 0x0005e20008011000 */
[----:B------:R2:W-:Y:S01]  /*5270*/  @!P1 SYNCS.ARRIVE.TRANS64.RED.A0TR RZ, [UR5+0xc0], R3 ;  /* 0x0000c003ffff99a7 */ /* 0x0005e20008300405 */
[----:B------:R-:W-:Y:S01]  /*5280*/  SYNCS.ARRIVE.TRANS64.RED.A1T0 RZ, [UR4], RZ ;  /* 0x000000ffffff79a7 */ /* 0x000fe20008100404 */
[----:B------:R-:W-:Y:S05]  /*5290*/  BRA.U UP2, `(.L_x_92) ;  /* 0xfffffff102d07547 */ /* 0x000fea000b83ffff */
[----:B------:R-:W-:Y:S01]  /*52a0*/  UIADD3 UR24, UPT, UPT, UR24, 0xd8, URZ ;  /* 0x000000d818187890 */ /* 0x000fe2000fffe0ff */
[----:B------:R-:W-:-:S03]  /*52b0*/  SHF.L.U32 R2, R11, 0x1f, RZ ;  /* 0x0000001f0b027819 */ /* 0x000fc600000006ff */
[----:B------:R-:W-:-:S09]  /*52c0*/  ULEA UR4, UR25, UR24, 0x3 ;  /* 0x0000001819047291 */ /* 0x000fd2000f8e18ff */
[----:B------:R-:W3:Y:S02]  /*52d0*/  SYNCS.PHASECHK.TRANS64.TRYWAIT P0, [UR4], R2 ;  /* 0x00000002ff0075a7 */ /* 0x000ee40008001104 */
[----:B---3--:R-:W-:Y:S05]  /*52e0*/  @!P0 BRA `(.L_x_93) ;  /* 0x0000003400888947 */ /* 0x008fea0003800000 */
.L_x_181:
[----:B------:R-:W-:-:S04]  /*52f0*/  UIADD3 UR4, UPT, UPT, UR25, 0x1, URZ ;  /* 0x0000000119047890 */ /* 0x000fc8000fffe0ff */
[----:B------:R-:W-:-:S04]  /*5300*/  UISETP.NE.AND UP0, UPT, UR4, 0x3, UPT ;  /* 0x000000030400788c */ /* 0x000fc8000bf05270 */
[----:B--2---:R-:W-:Y:S02]  /*5310*/  USEL UR6, URZ, 0x1, UP0 ;  /* 0x00000001ff067887 */ /* 0x004fe40008000000 */
[----:B------:R-:W-:-:S04]  /*5320*/  USEL UR4, UR4, URZ, UP0 ;  /* 0x000000ff04047287 */ /* 0x000fc80008000000 */
[----:B------:R-:W-:Y:S01]  /*5330*/  ULEA UR5, UR4, UR24, 0x3 ;  /* 0x0000001804057291 */ /* 0x000fe2000f8e18ff */
[----:B------:R-:W-:-:S04]  /*5340*/  LOP3.LUT R11, R11, UR6, RZ, 0x3c, !PT ;  /* 0x000000060b0b7c12 */ /* 0x000fc8000f8e3cff */
[----:B---3--:R-:W-:-:S04]  /*5350*/  SHF.L.U32 R2, R11, 0x1f, RZ ;  /* 0x0000001f0b027819 */ /* 0x008fc800000006ff */
[----:B------:R-:W2:Y:S02]  /*5360*/  SYNCS.PHASECHK.TRANS64.TRYWAIT P0, [UR5], R2 ;  /* 0x00000002ff0075a7 */ /* 0x000ea40008001105 */
[----:B--2---:R-:W-:Y:S05]  /*5370*/  @!P0 BRA `(.L_x_94) ;  /* 0x00000034007c8947 */ /* 0x004fea0003800000 */
.L_x_183:
[----:B------:R-:W-:-:S04]  /*5380*/  UIADD3 UR4, UPT, UPT, UR4, 0x1, URZ ;  /* 0x0000000104047890 */ /* 0x000fc8000fffe0ff */
[----:B------:R-:W-:-:S04]  /*5390*/  UISETP.NE.AND UP0, UPT, UR4, 0x3, UPT ;  /* 0x000000030400788c */ /* 0x000fc8000bf05270 */
[----:B------:R-:W-:Y:S02]  /*53a0*/  USEL UR5, URZ, 0x1, UP0 ;  /* 0x00000001ff057887 */ /* 0x000fe40008000000 */
[----:B------:R-:W-:-:S04]  /*53b0*/  USEL UR4, UR4, URZ, UP0 ;  /* 0x000000ff04047287 */ /* 0x000fc80008000000 */
[----:B------:R-:W-:Y:S01]  /*53c0*/  ULEA UR4, UR4, UR24, 0x3 ;  /* 0x0000001804047291 */ /* 0x000fe2000f8e18ff */
[----:B--2---:R-:W-:-:S04]  /*53d0*/  LOP3.LUT R2, R11, UR5, RZ, 0x3c, !PT ;  /* 0x000000050b027c12 */ /* 0x004fc8000f8e3cff */
[----:B------:R-:W-:Y:S01]  /*53e0*/  SHF.L.U32 R2, R2, 0x1f, RZ ;  /* 0x0000001f02027819 */ /* 0x000fe200000006ff */
[----:B------:R-:W-:-:S07]  /*53f0*/  IMAD.U32 R0, RZ, RZ, UR4 ;  /* 0x00000004ff007e24 */ /* 0x000fce000f8e00ff */
.L_x_95:
[----:B--2---:R2:W3:Y:S02]  /*5400*/  SYNCS.PHASECHK.TRANS64.TRYWAIT P0, [R0+URZ], R2 ;  /* 0x00000002000075a7 */ /* 0x0044e400080011ff */
[----:B---3--:R-:W-:Y:S05]  /*5410*/  @!P0 NANOSLEEP.SYNCS 0x989680 ;  /* 0x009896800000895d */ /* 0x008fea0003900000 */
[----:B------:R-:W3:Y:S02]  /*5420*/  @!P0 SYNCS.PHASECHK.TRANS64 P0, [R0+URZ], R2 ;  /* 0x00000002000085a7 */ /* 0x000ee400080010ff */
[----:B-1-3--:R-:W-:Y:S05]  /*5430*/  @P0 EXIT ;  /* 0x000000000000094d */ /* 0x00afea0003800000 */
[----:B------:R-:W-:Y:S05]  /*5440*/  BRA `(.L_x_95) ;  /* 0xfffffffc00ec7947 */ /* 0x000fea000383ffff */
.L_x_83:
[----:B------:R-:W-:-:S06]  /*5450*/  UISETP.GE.AND UP0, UPT, UR18, 0x4, UPT ;  /* 0x000000041200788c */ /* 0x000fcc000bf06270 */
[----:B------:R-:W-:-:S13]  /*5460*/  PLOP3.LUT P0, PT, PT, PT, UP0, 0x80, 0x8 ;  /* 0x000000000008781c */ /* 0x000fda0003f0f008 */
[----:B-1----:R-:W-:Y:S05]  /*5470*/  @!P0 EXIT ;  /* 0x000000000000894d */ /* 0x002fea0003800000 */
[----:B------:R-:W-:Y:S01]  /*5480*/  BAR.SYNC.DEFER_BLOCKING 0x6, 0xa0 ;  /* 0x0182800000007b1d */ /* 0x000fe20000010000 */
[C---:B------:R-:W-:Y:S01]  /*5490*/  IMAD.SHL.U32 R4, R64.reuse, 0x20, RZ ;  /* 0x0000002040047824 */ /* 0x040fe200078e00ff */
[C---:B------:R-:W-:Y:S01]  /*54a0*/  R2P PR, R64.reuse, 0x6 ;  /* 0x0000000640007804 */ /* 0x040fe20000000000 */
[C---:B------:R-:W-:Y:S01]  /*54b0*/  IMAD.SHL.U32 R2, R64.reuse, 0x4, RZ ;  /* 0x0000000440027824 */ /* 0x040fe200078e00ff */
[----:B------:R-:W-:Y:S01]  /*54c0*/  CS2R R60, SRZ ;  /* 0x00000000003c7805 */ /* 0x000fe2000001ff00 */
[----:B------:R-:W-:Y:S01]  /*54d0*/  IMAD.U32 R23, R64, 0x10000, RZ ;  /* 0x0001000040177824 */ /* 0x000fe200078e00ff */
[----:B------:R-:W-:Y:S01]  /*54e0*/  UMOV UR44, 0x400 ;  /* 0x00000400002c7882 */ /* 0x000fe20000000000 */
[----:B------:R-:W1:Y:S01]  /*54f0*/  LDCU.64 UR4, c[0x0][0x890] ;  /* 0x00011200ff0477ac */ /* 0x000e620008000a00 */
[----:B------:R-:W2:Y:S01]  /*5500*/  LDC.64 R50, c[0x0][0x8b0] ;  /* 0x00022c00ff327b82 */ /* 0x000ea20000000a00 */
[----:B------:R-:W-:Y:S01]  /*5510*/  LOP3.LUT R3, R4, 0xe0, RZ, 0xc0, !PT ;  /* 0x000000e004037812 */ /* 0x000fe200078ec0ff */
[----:B------:R-:W-:Y:S01]  /*5520*/  IMAD.SHL.U32 R52, R64, 0x10, RZ ;  /* 0x0000001040347824 */ /* 0x000fe200078e00ff */
[----:B------:R-:W-:Y:S01]  /*5530*/  ULEA UR44, UR54, UR44, 0x18 ;  /* 0x0000002c362c7291 */ /* 0x000fe2000f8ec0ff */
[----:B------:R-:W-:Y:S01]  /*5540*/  LOP3.LUT R4, R4, 0x100, RZ, 0xc0, !PT ;  /* 0x0000010004047812 */ /* 0x000fe200078ec0ff */
[----:B------:R-:W-:Y:S01]  /*5550*/  IMAD.MOV.U32 R63, RZ, RZ, 0x8 ;  /* 0x00000008ff3f7424 */ /* 0x000fe200078e00ff */
[----:B------:R-:W-:Y:S01]  /*5560*/  LOP3.LUT R2, R3, 0x1c, R2, 0xf8, !PT ;  /* 0x0000001c03027812 */ /* 0x000fe200078ef802 */
[----:B------:R-:W-:Y:S01]  /*5570*/  IMAD.MOV.U32 R62, RZ, RZ, 0x10 ;  /* 0x00000010ff3e7424 */ /* 0x000fe200078e00ff */
[----:B------:R-:W3:Y:S01]  /*5580*/  LDC.64 R48, c[0x0][0x8a8] ;  /* 0x00022a00ff307b82 */ /* 0x000ee20000000a00 */
[----:B------:R-:W-:Y:S01]  /*5590*/  SHF.R.U32.HI R3, RZ, 0x2, R64 ;  /* 0x00000002ff037819 */ /* 0x000fe20000011640 */
[----:B------:R-:W-:Y:S01]  /*55a0*/  IMAD.MOV.U32 R22, RZ, RZ, RZ ;  /* 0x000000ffff167224 */ /* 0x000fe200078e00ff */
[----:B------:R-:W-:Y:S01]  /*55b0*/  LOP3.LUT R23, R23, 0x600000, RZ, 0xc0, !PT ;  /* 0x0060000017177812 */ /* 0x000fe200078ec0ff */
[----:B------:R-:W-:Y:S01]  /*55c0*/  IMAD.MOV.U32 R59, RZ, RZ, RZ ;  /* 0x000000ffff3b7224 */ /* 0x000fe200078e00ff */
[----:B------:R-:W-:Y:S01]  /*55d0*/  LOP3.LUT R52, R4, 0x600, R52, 0xf8, !PT ;  /* 0x0000060004347812 */ /* 0x000fe200078ef834 */
[----:B------:R-:W4:Y:S01]  /*55e0*/  LDCU UR63, c[0x0][0x370] ;  /* 0x00006e00ff3f77ac */ /* 0x000f220008000800 */
[----:B------:R-:W-:Y:S01]  /*55f0*/  LOP3.LUT R2, R2, 0x4, R3, 0x78, !PT ;  /* 0x0000000402027812 */ /* 0x000fe200078e7803 */
[----:B------:R-:W4:Y:S01]  /*5600*/  LDS R0, [UR44+0x1b0] ;  /* 0x0001b02cff007984 */ /* 0x000f220008000800 */
[----:B-1----:R-:W-:Y:S01]  /*5610*/  IMAD.U32 R66, RZ, RZ, UR4 ;  /* 0x00000004ff427e24 */ /* 0x002fe2000f8e00ff */
[----:B------:R-:W-:Y:S01]  /*5620*/  UIADD3 UR4, UPT, UPT, UR44, 0x400, URZ ;  /* 0x000004002c047890 */ /* 0x000fe2000fffe0ff */
[----:B------:R-:W-:Y:S01]  /*5630*/  LOP3.LUT R52, R52, R2, RZ, 0xfc, !PT ;  /* 0x0000000234347212 */ /* 0x000fe200078efcff */
[----:B------:R-:W-:Y:S01]  /*5640*/  IMAD.U32 R65, RZ, RZ, UR5 ;  /* 0x00000005ff417e24 */ /* 0x000fe2000f8e00ff */
[----:B------:R-:W-:Y:S01]  /*5650*/  LOP3.LUT R64, R64, 0x60, RZ, 0xc0, !PT ;  /* 0x0000006040407812 */ /* 0x000fe200078ec0ff */
[----:B------:R-:W1:Y:S01]  /*5660*/  LDCU UR43, c[0x0][0xb0c] ;  /* 0x00016180ff2b77ac */ /* 0x000e620008000800 */
[----:B------:R-:W-:Y:S01]  /*5670*/  SEL R63, R63, 0xfffffff8, !P1 ;  /* 0xfffffff83f3f7807 */ /* 0x000fe20004800000 */
[----:B------:R-:W-:Y:S01]  /*5680*/  IMAD.U32 R68, RZ, RZ, UR4 ;  /* 0x00000004ff447e24 */ /* 0x000fe2000f8e00ff */
[----:B------:R-:W-:Y:S01]  /*5690*/  SEL R62, R62, 0xfffffff0, !P2 ;  /* 0xfffffff03e3e7807 */ /* 0x000fe20005000000 */
[----:B------:R-:W1:Y:S01]  /*56a0*/  LDCU UR39, c[0x0][0xb30] ;  /* 0x00016600ff2777ac */ /* 0x000e620008000800 */
[----:B------:R-:W1:Y:S01]  /*56b0*/  LDCU.64 UR60, c[0x0][0x888] ;  /* 0x00011100ff3c77ac */ /* 0x000e620008000a00 */
[----:B------:R-:W1:Y:S01]  /*56c0*/  LDCU.64 UR40, c[0x0][0xb28] ;  /* 0x00016500ff2877ac */ /* 0x000e620008000a00 */
[----:B------:R-:W1:Y:S01]  /*56d0*/  LDCU.128 UR56, c[0x0][0xb10] ;  /* 0x00016200ff3877ac */ /* 0x000e620008000c00 */
[----:B------:R-:W1:Y:S01]  /*56e0*/  LDCU UR62, c[0x0][0x374] ;  /* 0x00006e80ff3e77ac */ /* 0x000e620008000800 */
[----:B------:R-:W-:Y:S01]  /*56f0*/  UMOV UR55, 0x1 ;  /* 0x0000000100377882 */ /* 0x000fe20000000000 */
[----:B------:R-:W-:Y:S01]  /*5700*/  UMOV UR46, URZ ;  /* 0x000000ff002e7c82 */ /* 0x000fe20008000000 */
[----:B------:R-:W-:Y:S01]  /*5710*/  UMOV UR53, URZ ;  /* 0x000000ff00357c82 */ /* 0x000fe20008000000 */
[----:B------:R-:W-:Y:S01]  /*5720*/  UMOV UR52, URZ ;  /* 0x000000ff00347c82 */ /* 0x000fe20008000000 */
[----:B-1234-:R-:W-:-:S07]  /*5730*/  IMAD.IADD R23, R0, 0x1, R23 ;  /* 0x0000000100177824 */ /* 0x01efce00078e0217 */
.L_x_126:
[C---:B------:R-:W-:Y:S02]  /*5740*/  LEA R0, R59.reuse, UR44, 0x3 ;  /* 0x0000002c3b007c11 */ /* 0x040fe4000f8e18ff */
[----:B------:R-:W-:Y:S02]  /*5750*/  SHF.L.U32 R2, R60, 0x1f, RZ ;  /* 0x0000001f3c027819 */ /* 0x000fe400000006ff */
[----:B------:R-:W-:Y:S02]  /*5760*/  LEA R4, R59, UR44, 0x4 ;  /* 0x0000002c3b047c11 */ /* 0x000fe4000f8e20ff */
[----:B------:R-:W1:Y:S02]  /*5770*/  SYNCS.PHASECHK.TRANS64.TRYWAIT P0, [R0+URZ+0x100], R2 ;  /* 0x00010002000075a7 */ /* 0x000e6400080011ff */
[----:B-1----:R-:W-:Y:S05]  /*5780*/  @!P0 BRA `(.L_x_96) ;  /* 0x0000003000908947 */ /* 0x002fea0003800000 */
.L_x_184:
[----:B------:R-:W-:Y:S01]  /*5790*/  R2UR UR7, R67 ;  /* 0x00000000430772ca */ /* 0x000fe200000e0000 */
[----:B------:R-:W2:Y:S01]  /*57a0*/  LDS.128 R4, [R4+0x190] ;  /* 0x0001900004047984 */ /* 0x000ea20000000c00 */
[----:B-1----:R-:W-:Y:S01]  /*57b0*/  VIADD R0, R0, 0x110 ;  /* 0x0000011000007836 */ /* 0x002fe20000000000 */
[----:B------:R-:W-:Y:S04]  /*57c0*/  UISETP.GE.AND UP0, UPT, UR42, 0x1, UPT ;  /* 0x000000012a00788c */ /* 0x000fe8000bf06270 */
[----:B------:R-:W-:Y:S01]  /*57d0*/  PRMT R0, RZ, 0x654, R0 ;  /* 0x00000654ff007816 */ /* 0x000fe20000000000 */
[----:B------:R-:W-:Y:S01]  /*57e0*/  @!PT LDS RZ, [RZ] ;  /* 0x00000000fffff984 */ /* 0x000fe20000000800 */
[----:B------:R-:W-:Y:S01]  /*57f0*/  @!PT LDS RZ, [RZ] ;  /* 0x00000000fffff984 */ /* 0x000fe20000000800 */
[----:B------:R-:W-:Y:S01]  /*5800*/  @!PT LDS RZ, [RZ] ;  /* 0x00000000fffff984 */ /* 0x000fe20000000800 */
[----:B------:R-:W-:Y:S01]  /*5810*/  @!PT LDS RZ, [RZ] ;  /* 0x00000000fffff984 */ /* 0x000fe20000000800 */
[----:B------:R1:W-:Y:S06]  /*5820*/  MEMBAR.ALL.CTA ;  /* 0x0000000000007992 */ /* 0x0003ec0000008000 */
[----:B-1----:R-:W1:Y:S02]  /*5830*/  FENCE.VIEW.ASYNC.S ;  /* 0x00000000000073c6 */ /* 0x002e640000000000 */
[----:B-1----:R1:W-:Y:S01]  /*5840*/  SYNCS.ARRIVE.TRANS64.RED.A1T0 RZ, [R0+URZ], RZ ;  /* 0x000000ff00ff79a7 */ /* 0x0023e200081004ff */
[----:B--2---:R-:W-:Y:S11]  /*5850*/  LOP3.LUT P0, RZ, R6, 0x1, RZ, 0xc0, !PT ;  /* 0x0000000106ff7812 */ /* 0x004ff6000780c0ff */
[----:B------:R-:W-:Y:S02]  /*5860*/  @!UPT UIADD3 URZ, UPT, UPT, URZ, URZ, URZ ;  /* 0x000000fffffff290 */ /* 0x000fe4000fffe0ff */
[----:B------:R-:W-:Y:S01]  /*5870*/  VOTEU.ANY UP1, P0 ;  /* 0x0000000000ff7886 */ /* 0x000fe20000020100 */
[----:B------:R-:W-:Y:S01]  /*5880*/  PLOP3.LUT P0, PT, PT, PT, UP1, 0x80, 0x8 ;  /* 0x000000000008781c */ /* 0x000fe20003f0f018 */
[----:B------:R-:W-:Y:S06]  /*5890*/  UP2UR UR4, UPR, URZ, 0x2 ;  /* 0x00000002ff047883 */ /* 0x000fec0008000000 */
[----:B------:R-:W-:Y:S06]  /*58a0*/  IMAD.U32 R69, RZ, RZ, UR4 ;  /* 0x00000004ff457e24 */ /* 0x000fec000f8e00ff */
[----:B------:R-:W-:Y:S02]  /*58b0*/  @P0 SHF.R.U32.HI R2, RZ, 0x10, R5 ;  /* 0x00000010ff020819 */ /* 0x000fe40000011605 */
[----:B------:R-:W-:Y:S02]  /*58c0*/  @P0 MOV R3, R4 ;  /* 0x0000000400030202 */ /* 0x000fe40000000f00 */
[----:B------:R-:W-:Y:S02]  /*58d0*/  @P0 R2UR UR4, R2 ;  /* 0x00000000020402ca */ /* 0x000fe400000e0000 */
[----:B------:R-:W-:Y:S02]  /*58e0*/  @P0 LOP3.LUT R4, R5, 0xffff, RZ, 0xc0, !PT ;  /* 0x0000ffff05040812 */ /* 0x000fe400078ec0ff */
[----:B------:R-:W-:Y:S02]  /*58f0*/  @P0 R2UR UR6, R3 ;  /* 0x00000000030602ca */ /* 0x000fe400000e0000 */
[----:B------:R-:W-:Y:S07]  /*5900*/  @P0 R2UR UR5, R4 ;  /* 0x00000000040502ca */ /* 0x000fee00000e0000 */
[----:B------:R-:W-:Y:S02]  /*5910*/  @UP1 UMOV UR7, UR4 ;  /* 0x0000000400071c82 */ /* 0x000fe40008000000 */
[----:B------:R-:W-:Y:S02]  /*5920*/  IMAD.U32 R67, RZ, RZ, UR7 ;  /* 0x00000007ff437e24 */ /* 0x000fe4000f8e00ff */
[----:B------:R-:W-:Y:S02]  /*5930*/  @UP1 UMOV UR38, UR6 ;  /* 0x0000000600261c82 */ /* 0x000fe40008000000 */
[----:B------:R-:W-:Y:S01]  /*5940*/  @UP1 UMOV UR37, UR5 ;  /* 0x0000000500251c82 */ /* 0x000fe20008000000 */
[----:B-1----:R-:W-:Y:S05]  /*5950*/  BRA.U !UP0, `(.L_x_97) ;  /* 0x0000000108cc7547 */ /* 0x002fea000b800000 */
[----:B------:R-:W1:Y:S01]  /*5960*/  LDCU UR12, c[0x0][0xb20] ;  /* 0x00016400ff0c77ac */ /* 0x000e620008000800 */
[----:B------:R-:W-:Y:S02]  /*5970*/  UIMAD.WIDE.U32 UR4, UR62, UR59, URZ ;  /* 0x0000003b3e0472a5 */ /* 0x000fe4000f8e00ff */
[----:B------:R-:W-:Y:S02]  /*5980*/  UIMAD.WIDE.U32 UR6, UR63, UR56, URZ ;  /* 0x000000383f0672a5 */ /* 0x000fe4000f8e00ff */
[----:B------:R-:W-:Y:S02]  /*5990*/  UISETP.NE.AND UP0, UPT, UR58, 0x1, UPT ;  /* 0x000000013a00788c */ /* 0x000fe4000bf05270 */
[----:B------:R-:W-:Y:S02]  /*59a0*/  UIMAD.WIDE.U32 UR8, UR37, UR59, URZ ;  /* 0x0000003b250872a5 */ /* 0x000fe4000f8e00ff */
[----:B------:R-:W-:Y:S02]  /*59b0*/  UIMAD.WIDE.U32 UR10, UR38, UR56, URZ ;  /* 0x00000038260a72a5 */ /* 0x000fe4000f8e00ff */
[----:B------:R-:W-:Y:S02]  /*59c0*/  UISETP.NE.AND UP1, UPT, UR43, 0x1, UPT ;  /* 0x000000012b00788c */ /* 0x000fe4000bf25270 */
[----:B------:R-:W-:Y:S01]  /*59d0*/  UISETP.NE.AND UP2, UPT, UR42, 0x1, UPT ;  /* 0x000000012a00788c */ /* 0x000fe2000bf45270 */
[----:B------:R-:W-:Y:S02]  /*59e0*/  UMOV UR4, UR5 ;  /* 0x0000000500047c82 */ /* 0x000fe40008000000 */
[----:B-1----:R-:W-:Y:S03]  /*59f0*/  USHF.R.U32.HI UR5, URZ, UR12, UR4 ;  /* 0x0000000cff057299 */ /* 0x002fe60008011604 */
[----:B------:R-:W-:Y:S02]  /*5a00*/  UMOV UR4, UR7 ;  /* 0x0000000700047c82 */ /* 0x000fe40008000000 */
[----:B------:R-:W-:Y:S02]  /*5a10*/  USHF.R.U32.HI UR7, URZ, UR57, UR4 ;  /* 0x00000039ff077299 */ /* 0x000fe40008011604 */
[----:B------:R-:W-:Y:S02]  /*5a20*/  USEL UR4, UR62, UR5, !UP0 ;  /* 0x000000053e047287 */ /* 0x000fe4000c000000 */
[----:B------:R-:W-:Y:S01]  /*5a30*/  USEL UR7, UR63, UR7, !UP1 ;  /* 0x000000073f077287 */ /* 0x000fe2000c800000 */
[----:B------:R-:W-:Y:S01]  /*5a40*/  UMOV UR5, UR9 ;  /* 0x0000000900057c82 */ /* 0x000fe20008000000 */
[----:B------:R-:W-:Y:S02]  /*5a50*/  UIMAD.WIDE.U32 UR8, UR4, UR40, URZ ;  /* 0x00000028040872a5 */ /* 0x000fe4000f8e00ff */
[----:B------:R-:W-:Y:S03]  /*5a60*/  USHF.R.U32.HI UR6, URZ, UR12, UR5 ;  /* 0x0000000cff067299 */ /* 0x000fe60008011605 */
[----:B------:R-:W-:Y:S01]  /*5a70*/  UMOV UR5, UR11 ;  /* 0x0000000b00057c82 */ /* 0x000fe20008000000 */
[----:B------:R-:W-:Y:S02]  /*5a80*/  UIMAD.WIDE.U32 UR10, UR7, UR40, URZ ;  /* 0x00000028070a72a5 */ /* 0x000fe4000f8e00ff */
[----:B------:R-:W-:Y:S02]  /*5a90*/  USHF.R.U32.HI UR12, URZ, UR57, UR5 ;  /* 0x00000039ff0c7299 */ /* 0x000fe40008011605 */
[----:B------:R-:W-:Y:S01]  /*5aa0*/  USEL UR6, UR37, UR6, !UP0 ;  /* 0x0000000625067287 */ /* 0x000fe2000c000000 */
[----:B------:R-:W-:Y:S02]  /*5ab0*/  UMOV UR5, UR9 ;  /* 0x0000000900057c82 */ /* 0x000fe40008000000 */
[----:B------:R-:W-:Y:S01]  /*5ac0*/  UMOV UR10, UR11 ;  /* 0x0000000b000a7c82 */ /* 0x000fe20008000000 */
[----:B------:R-:W-:Y:S02]  /*5ad0*/  @UP2 USHF.R.U32.HI UR4, URZ, UR41, UR5 ;  /* 0x00000029ff042299 */ /* 0x000fe40008011605 */
[----:B------:R-:W-:Y:S02]  /*5ae0*/  @UP2 USHF.R.U32.HI UR7, URZ, UR41, UR10 ;  /* 0x00000029ff072299 */ /* 0x000fe4000801160a */
[----:B------:R-:W-:Y:S02]  /*5af0*/  UIMAD UR4, UR42, UR4, URZ ;  /* 0x000000042a0472a4 */ /* 0x000fe4000f8e02ff */
[----:B------:R-:W-:Y:S02]  /*5b00*/  UIMAD.WIDE.U32 UR10, UR6, UR40, URZ ;  /* 0x00000028060a72a5 */ /* 0x000fe4000f8e00ff */
[----:B------:R-:W-:Y:S02]  /*5b10*/  USEL UR5, UR38, UR12, !UP1 ;  /* 0x0000000c26057287 */ /* 0x000fe4000c800000 */
[----:B------:R-:W-:Y:S02]  /*5b20*/  UIMAD UR8, UR42, UR7, URZ ;  /* 0x000000072a0872a4 */ /* 0x000fe4000f8e02ff */
[----:B------:R-:W-:Y:S03]  /*5b30*/  UISETP.GE.AND UP0, UPT, UR6, UR4, UPT ;  /* 0x000000040600728c */ /* 0x000fe6000bf06270 */
[----:B------:R-:W-:Y:S01]  /*5b40*/  UMOV UR4, UR11 ;  /* 0x0000000b00047c82 */ /* 0x000fe20008000000 */
[----:B------:R-:W-:Y:S02]  /*5b50*/  UISETP.GE.OR UP0, UPT, UR5, UR8, UP0 ;  /* 0x000000080500728c */ /* 0x000fe40008706670 */
[----:B------:R-:W-:Y:S02]  /*5b60*/  USHF.R.U32.HI UR4, URZ, UR41, UR4 ;  /* 0x00000029ff047299 */ /* 0x000fe40008011604 */
[----:B------:R-:W-:Y:S02]  /*5b70*/  UIMAD.WIDE.U32 UR8, UR5, UR40, URZ ;  /* 0x00000028050872a5 */ /* 0x000fe4000f8e00ff */
[----:B------:R-:W-:Y:S02]  /*5b80*/  USEL UR11, UR6, UR4, !UP2 ;  /* 0x00000004060b7287 */ /* 0x000fe4000d000000 */
[----:B------:R-:W-:Y:S02]  /*5b90*/  UIADD3 UR8, UPT, UPT, -UR5, URZ, URZ ;  /* 0x000000ff05087290 */ /* 0x000fe4000fffe1ff */
[----:B------:R-:W-:Y:S01]  /*5ba0*/  UIADD3 UR10, UPT, UPT, -UR11, URZ, URZ ;  /* 0x000000ff0b0a7290 */ /* 0x000fe2000fffe1ff */
[----:B------:R-:W-:Y:S01]  /*5bb0*/  @!UP0 UMOV UR4, UR9 ;  /* 0x0000000900048c82 */ /* 0x000fe20008000000 */
[----:B------:R-:W-:Y:S02]  /*5bc0*/  UIADD3 UR9, UPT, UPT, -UR6, URZ, URZ ;  /* 0x000000ff06097290 */ /* 0x000fe4000fffe1ff */
[----:B------:R-:W-:Y:S02]  /*5bd0*/  @!UP0 USHF.R.U32.HI UR4, URZ, UR41, UR4 ;  /* 0x00000029ff048299 */ /* 0x000fe40008011604 */
[----:B------:R-:W-:Y:S02]  /*5be0*/  UIMAD UR10, UR42, UR10, UR6 ;  /* 0x0000000a2a0a72a4 */ /* 0x000fe4000f8e0206 */
[----:B------:R-:W-:Y:S04]  /*5bf0*/  @!UP0 USEL UR4, UR5, UR4, !UP2 ;  /* 0x0000000405048287 */ /* 0x000fe8000d000000 */
[----:B------:R-:W-:Y:S02]  /*5c00*/  @!UP0 UIMAD UR10, UR7, UR10, UR4 ;  /* 0x0000000a070a82a4 */ /* 0x000fe4000f8e0204 */
[----:B------:R-:W-:Y:S02]  /*5c10*/  @!UP0 UIADD3 UR11, UPT, UPT, UR11, -UR4, URZ ;  /* 0x800000040b0b8290 */ /* 0x000fe4000fffe0ff */
[----:B------:R-:W-:Y:S02]  /*5c20*/  UIMAD UR7, UR43, UR8, UR38 ;  /* 0x000000082b0772a4 */ /* 0x000fe4000f8e0226 */
[----:B------:R-:W-:Y:S02]  /*5c30*/  @!UP0 UIMAD UR6, UR11, UR42, UR5 ;  /* 0x0000002a0b0682a4 */ /* 0x000fe4000f8e0205 */
[----:B------:R-:W-:Y:S01]  /*5c40*/  UIMAD UR4, UR58, UR9, UR37 ;  /* 0x000000093a0472a4 */ /* 0x000fe2000f8e0225 */
[----:B------:R-:W-:Y:S02]  /*5c50*/  @!UP0 UMOV UR5, UR10 ;  /* 0x0000000a00058c82 */ /* 0x000fe40008000000 */
[----:B------:R-:W-:Y:S02]  /*5c60*/  UIMAD UR38, UR5, UR43, UR7 ;  /* 0x0000002b052672a4 */ /* 0x000fe4000f8e0207 */
[----:B------:R-:W-:Y:S11]  /*5c70*/  UIMAD UR37, UR6, UR58, UR4 ;  /* 0x0000003a062572a4 */ /* 0x000ff6000f8e0204 */
[----:B------:R-:W-:Y:S01]  /*5c80*/  @!UPT UIADD3 URZ, UPT, UPT, URZ, URZ, URZ ;  /* 0x000000fffffff290 */ /* 0x000fe2000fffe0ff */
.L_x_97:
[----:B------:R-:W-:Y:S01]  /*5c90*/  UISETP.NE.AND UP0, UPT, UR39, 0x1, UPT ;  /* 0x000000012700788c */ /* 0x000fe2000bf05270 */
[----:B------:R-:W-:Y:S01]  /*5ca0*/  R2UR UR11, R68 ;  /* 0x00000000440b72ca */ /* 0x000fe200000e0000 */
[----:B------:R-:W-:Y:S01]  /*5cb0*/  USHF.L.U32 UR50, UR26, 0x6, URZ ;  /* 0x000000061a327899 */ /* 0x000fe200080006ff */
[----:B------:R-:W-:Y:S01]  /*5cc0*/  IADD3 R59, PT, PT, R59, 0x1, RZ ;  /* 0x000000013b3b7810 */ /* 0x000fe20007ffe0ff */
[----:B------:R-:W-:Y:S07]  /*5cd0*/  USHF.L.U32 UR49, UR30, 0x6, URZ ;  /* 0x000000061e317899 */ /* 0x000fee00080006ff */
[----:B------:R-:W1:Y:S01]  /*5ce0*/  @!UP0 LDCU.128 UR12, c[0x0][0xb10] ;  /* 0x00016200ff0c87ac */ /* 0x000e620008000c00 */
[----:B------:R-:W2:Y:S01]  /*5cf0*/  @!UP0 LDCU UR5, c[0x0][0xb0c] ;  /* 0x00016180ff0587ac */ /* 0x000ea20008000800 */
[----:B------:R-:W3:Y:S01]  /*5d00*/  @!UP0 LDCU UR10, c[0x0][0xb20] ;  /* 0x00016400ff0a87ac */ /* 0x000ee20008000800 */
[----:B-1----:R-:W-:Y:S02]  /*5d10*/  UIMAD.WIDE.U32 UR8, UR38, UR12, URZ ;  /* 0x0000000c260872a5 */ /* 0x002fe4000f8e00ff */
[----:B------:R-:W-:Y:S02]  /*5d20*/  UIMAD.WIDE.U32 UR6, UR37, UR15, URZ ;  /* 0x0000000f250672a5 */ /* 0x000fe4000f8e00ff */
[----:B------:R-:W-:Y:S03]  /*5d30*/  @!UP0 UISETP.NE.AND UP1, UPT, UR14, 0x1, UPT ;  /* 0x000000010e00888c */ /* 0x000fe6000bf25270 */
[----:B------:R-:W-:Y:S01]  /*5d40*/  @!UP0 UMOV UR4, UR9 ;  /* 0x0000000900048c82 */ /* 0x000fe20008000000 */
[----:B--2---:R-:W-:Y:S02]  /*5d50*/  @!UP0 UISETP.NE.AND UP2, UPT, UR5, 0x1, UPT ;  /* 0x000000010500888c */ /* 0x004fe4000bf45270 */
[----:B------:R-:W-:Y:S01]  /*5d60*/  @!UP0 USHF.R.U32.HI UR4, URZ, UR13, UR4 ;  /* 0x0000000dff048299 */ /* 0x000fe20008011604 */
[----:B------:R-:W-:Y:S02]  /*5d70*/  @!UP0 UMOV UR6, UR7 ;  /* 0x0000000700068c82 */ /* 0x000fe40008000000 */
[----:B---3--:R-:W-:Y:S02]  /*5d80*/  @!UP0 USHF.R.U32.HI UR6, URZ, UR10, UR6 ;  /* 0x0000000aff068299 */ /* 0x008fe40008011606 */
[----:B------:R-:W-:Y:S02]  /*5d90*/  @!UP0 USEL UR7, UR38, UR4, !UP2 ;  /* 0x0000000426078287 */ /* 0x000fe4000d000000 */
[----:B------:R-:W-:Y:S04]  /*5da0*/  @!UP0 USEL UR6, UR37, UR6, !UP1 ;  /* 0x0000000625068287 */ /* 0x000fe8000c800000 */
[----:B------:R-:W-:Y:S02]  /*5db0*/  @!UP0 UIADD3 UR4, UPT, UPT, -UR7, UR6, URZ ;  /* 0x0000000607048290 */ /* 0x000fe4000fffe1ff */
[----:B------:R-:W-:Y:S02]  /*5dc0*/  @!UP0 UIADD3 UR6, UPT, UPT, UR7, -UR6, URZ ;  /* 0x8000000607068290 */ /* 0x000fe4000fffe0ff */
[----:B------:R-:W-:Y:S02]  /*5dd0*/  @!UP0 UIMAD UR38, UR4, UR5, UR38 ;  /* 0x00000005042682a4 */ /* 0x000fe4000f8e0226 */
[----:B------:R-:W-:Y:S02]  /*5de0*/  @!UP0 UIMAD UR37, UR6, UR14, UR37 ;  /* 0x0000000e062582a4 */ /* 0x000fe4000f8e0225 */
[----:B------:R-:W-:Y:S09]  /*5df0*/  ULOP3.LUT UP0, URZ, UR11, 0x3f0, URZ, 0xc0, !UPT ;  /* 0x000003f00bff7892 */ /* 0x000ff2000f80c0ff */
[----:B------:R-:W-:Y:S05]  /*5e00*/  BRA.U !UP0, `(.L_x_98) ;  /* 0x00000001087c7547 */ /* 0x000fea000b800000 */
[----:B------:R-:W1:Y:S01]  /*5e10*/  LDCU.64 UR8, c[0x4][0x80] ;  /* 0x01001000ff0877ac */ /* 0x000e620008000a00 */
[----:B------:R-:W-:Y:S01]  /*5e20*/  MOV R2, 0x0 ;  /* 0x0000000000027802 */ /* 0x000fe20000000f00 */
[----:B------:R-:W-:Y:S02]  /*5e30*/  HFMA2 R12, -RZ, RZ, 0, 5.9604644775390625e-08 ;  /* 0x00000001ff0c7431 */ /* 0x000fe400000001ff */
[----:B------:R-:W-:Y:S01]  /*5e40*/  IMAD.MOV.U32 R8, RZ, RZ, 0x70 ;  /* 0x00000070ff087424 */ /* 0x000fe200078e00ff */
[----:B------:R2:W3:Y:S01]  /*5e50*/  LDC.64 R14, c[0x4][R2] ;  /* 0x01000000020e7b82 */ /* 0x0004e20000000a00 */
[----:B------:R-:W4:Y:S01]  /*5e60*/  LDCU.64 UR6, c[0x4][0x88] ;  /* 0x01001100ff0677ac */ /* 0x000f220008000a00 */
[----:B------:R-:W-:Y:S01]  /*5e70*/  IMAD.MOV.U32 R13, RZ, RZ, RZ ;  /* 0x000000ffff0d7224 */ /* 0x000fe200078e00ff */
[----:B------:R-:W2:Y:S01]  /*5e80*/  LDCU.64 UR4, c[0x4][0x8] ;  /* 0x01000100ff0477ac */ /* 0x000ea20008000a00 */
[----:B-1----:R-:W-:Y:S01]  /*5e90*/  MOV R5, UR9 ;  /* 0x0000000900057c02 */ /* 0x002fe20008000f00 */
[----:B------:R-:W-:Y:S01]  /*5ea0*/  IMAD.U32 R4, RZ, RZ, UR8 ;  /* 0x00000008ff047e24 */ /* 0x000fe2000f8e00ff */
[----:B----4-:R-:W-:Y:S01]  /*5eb0*/  MOV R7, UR7 ;  /* 0x0000000700077c02 */ /* 0x010fe20008000f00 */
[----:B------:R-:W-:Y:S01]  /*5ec0*/  IMAD.U32 R6, RZ, RZ, UR6 ;  /* 0x00000006ff067e24 */ /* 0x000fe2000f8e00ff */
[----:B--2---:R-:W-:Y:S01]  /*5ed0*/  MOV R11, UR5 ;  /* 0x00000005000b7c02 */ /* 0x004fe20008000f00 */
[----:B------:R-:W-:Y:S02]  /*5ee0*/  IMAD.U32 R10, RZ, RZ, UR4 ;  /* 0x00000004ff0a7e24 */ /* 0x000fe4000f8e00ff */
[----:B------:R-:W-:Y:S07]  /*5ef0*/  LEPC R20, `(.L_x_99) ;  /* 0x000000001014794e */ /* 0x000fee0000000000 */
[----:B---3-5:R-:W-:Y:S05]  /*5f00*/  CALL.ABS.NOINC R14 ;  /* 0x000000000e007343 */ /* 0x028fea0003c00000 */
.L_x_99:
[----:B------:R-:W1:Y:S01]  /*5f10*/  LDCU.64 UR8, c[0x4][0x80] ;  /* 0x01001000ff0877ac */ /* 0x000e620008000a00 */
[----:B------:R-:W2:Y:S01]  /*5f20*/  LDC.64 R2, c[0x4][R2] ;  /* 0x0100000002027b82 */ /* 0x000ea20000000a00 */
[----:B------:R-:W-:Y:S02]  /*5f30*/  HFMA2 R12, -RZ, RZ, 0, 5.9604644775390625e-08 ;  /* 0x00000001ff0c7431 */ /* 0x000fe400000001ff */
[----:B------:R-:W-:Y:S02]  /*5f40*/  IMAD.MOV.U32 R8, RZ, RZ, 0x70 ;  /* 0x00000070ff087424 */ /* 0x000fe400078e00ff */
[----:B------:R-:W-:Y:S01]  /*5f50*/  IMAD.MOV.U32 R13, RZ, RZ, RZ ;  /* 0x000000ffff0d7224 */ /* 0x000fe200078e00ff */
[----:B------:R-:W3:Y:S01]  /*5f60*/  LDCU.64 UR6, c[0x4][0x88] ;  /* 0x01001100ff0677ac */ /* 0x000ee20008000a00 */
[----:B------:R-:W4:Y:S01]  /*5f70*/  LDCU.64 UR4, c[0x4][0x8] ;  /* 0x01000100ff0477ac */ /* 0x000f220008000a00 */
[----:B-1----:R-:W-:Y:S02]  /*5f80*/  MOV R4, UR8 ;  /* 0x0000000800047c02 */ /* 0x002fe40008000f00 */
[----:B------:R-:W-:Y:S02]  /*5f90*/  MOV R5, UR9 ;  /* 0x0000000900057c02 */ /* 0x000fe40008000f00 */
[----:B---3--:R-:W-:Y:S01]  /*5fa0*/  MOV R7, UR7 ;  /* 0x0000000700077c02 */ /* 0x008fe20008000f00 */
[----:B------:R-:W-:Y:S01]  /*5fb0*/  IMAD.U32 R6, RZ, RZ, UR6 ;  /* 0x00000006ff067e24 */ /* 0x000fe2000f8e00ff */
[----:B----4-:R-:W-:Y:S01]  /*5fc0*/  MOV R11, UR5 ;  /* 0x00000005000b7c02 */ /* 0x010fe20008000f00 */
[----:B------:R-:W-:Y:S02]  /*5fd0*/  IMAD.U32 R10, RZ, RZ, UR4 ;  /* 0x00000004ff0a7e24 */ /* 0x000fe4000f8e00ff */
[----:B------:R-:W-:Y:S07]  /*5fe0*/  LEPC R20, `(.L_x_98) ;  /* 0x000000001014794e */ /* 0x000fee0000000000 */
[----:B--2---:R-:W-:Y:S05]  /*5ff0*/  CALL.ABS.NOINC R2 ;  /* 0x0000000002007343 */ /* 0x004fea0003c00000 */
.L_x_98:
[----:B------:R-:W-:Y:S02]  /*6000*/  R2UR UR6, R57 ;  /* 0x00000000390672ca */ /* 0x000fe400000e0000 */
[----:B------:R-:W-:Y:S02]  /*6010*/  R2UR UR5, R66 ;  /* 0x00000000420572ca */ /* 0x000fe400000e0000 */
[----:B------:R-:W-:Y:S02]  /*6020*/  R2UR UR4, R65 ;  /* 0x00000000410472ca */ /* 0x000fe400000e0000 */
[----:B------:R-:W-:Y:S02]  /*6030*/  ISETP.NE.U32.AND P4, PT, R50, RZ, PT ;  /* 0x000000ff3200720c */ /* 0x000fe40003f85070 */
[----:B------:R-:W-:Y:S02]  /*6040*/  ISETP.NE.U32.AND P2, PT, RZ, UR60, PT ;  /* 0x0000003cff007c0c */ /* 0x000fe4000bf45070 */
[----:B------:R-:W-:Y:S02]  /*6050*/  ISETP.NE.AND.EX P4, PT, R51, RZ, PT, P4 ;  /* 0x000000ff3300720c */ /* 0x000fe40003f85340 */
[----:B------:R-:W-:Y:S01]  /*6060*/  ISETP.NE.AND.EX P2, PT, RZ, UR61, PT, P2 ;  /* 0x0000003dff007c0c */ /* 0x000fe2000bf45320 */
[----:B------:R-:W-:Y:S02]  /*6070*/  UISETP.NE.AND UP2, UPT, UR6, URZ, UPT ;  /* 0x000000ff0600728c */ /* 0x000fe4000bf45270 */
[----:B------:R-:W-:Y:S04]  /*6080*/  UISETP.NE.U32.AND UP0, UPT, UR5, URZ, UPT ;  /* 0x000000ff0500728c */ /* 0x000fe8000bf05070 */
[----:B------:R-:W-:Y:S01]  /*6090*/  UISETP.NE.AND.EX UP1, UPT, UR4, URZ, UPT, UP0 ;  /* 0x000000ff0400728c */ /* 0x000fe2000bf25300 */
[----:B------:R-:W-:Y:S01]  /*60a0*/  PLOP3.LUT P1, PT, PT, PT, UP2, 0x80, 0x8 ;  /* 0x000000000008781c */ /* 0x000fe20003f2f028 */
[----:B------:R-:W-:Y:S03]  /*60b0*/  UPLOP3.LUT UP0, UPT, UPT, UPT, UPT, 0x40, 0x4 ;  /* 0x000000000004789c */ /* 0x000fe60003f0e870 */
[----:B------:R-:W-:Y:S06]  /*60c0*/  @UP2 UPLOP3.LUT UP0, UPT, UPT, UPT, UP1, 0x80, 0x8 ;  /* 0x000000000008289c */ /* 0x000fec0003f0f010 */
[----:B------:R-:W-:Y:S01]  /*60d0*/  PLOP3.LUT P0, PT, PT, PT, UP0, 0x80, 0x8 ;  /* 0x000000000008781c */ /* 0x000fe20003f0f008 */
[----:B------:R-:W-:Y:S01]  /*60e0*/  @!UPT UIADD3 URZ, UPT, UPT, URZ, URZ, URZ ;  /* 0x000000fffffff290 */ /* 0x000fe2000fffe0ff */
[----:B------:R-:W-:Y:S11]  /*60f0*/  BRA.U !UP1, `(.L_x_100) ;  /* 0x0000000109407547 */ /* 0x000ff6000b800000 */
[----:B------:R-:W-:Y:S01]  /*6100*/  UISETP.NE.U32.AND UP0, UPT, UR60, URZ, UPT ;  /* 0x000000ff3c00728c */ /* 0x000fe2000bf05070 */
[----:B------:R-:W-:Y:S01]  /*6110*/  R2UR UR6, R66 ;  /* 0x00000000420672ca */ /* 0x000fe200000e0000 */
[----:B------:R-:W1:Y:S01]  /*6120*/  LDCU.64 UR8, c[0x0][0x358] ;  /* 0x00006b00ff0877ac */ /* 0x000e620008000a00 */
[----:B------:R-:W-:Y:S02]  /*6130*/  HFMA2 R53, -RZ, RZ, 0, 5.9604644775390625e-08 ;  /* 0x00000001ff357431 */ /* 0x000fe400000001ff */
[----:B------:R-:W-:Y:S01]  /*6140*/  IMAD.MOV.U32 R0, RZ, RZ, 0x1 ;  /* 0x00000001ff007424 */ /* 0x000fe200078e00ff */
[----:B------:R-:W-:Y:S06]  /*6150*/  UISETP.NE.AND.EX UP0, UPT, UR61, URZ, UPT, UP0 ;  /* 0x000000ff3d00728c */ /* 0x000fec000bf05300 */
[----:B------:R-:W-:Y:S05]  /*6160*/  PLOP3.LUT P3, PT, PT, PT, UP0, 0x80, 0x8 ;  /* 0x000000000008781c */ /* 0x000fea0003f6f008 */
[----:B------:R-:W2:Y:S01]  /*6170*/  @UP0 LDCU.64 UR4, c[0x0][0x888] ;  /* 0x00011100ff0407ac */ /* 0x000ea20008000a00 */
[----:B------:R-:W-:Y:S07]  /*6180*/  @UP0 UIMAD UR6, UR36, UR6, URZ ;  /* 0x00000006240602a4 */ /* 0x000fee000f8e02ff */
[----:B------:R-:W-:Y:S01]  /*6190*/  @!P3 PRMT R53, R0, 0x7610, R53 ;  /* 0x000076100035b816 */ /* 0x000fe20000000035 */
[----:B--2---:R-:W-:Y:S06]  /*61a0*/  @UP0 UIMAD.WIDE UR4, UR6, 0x4, UR4 ;  /* 0x00000004060408a5 */ /* 0x004fec000f8e0204 */
[----:B-----5:R-:W-:Y:S02]  /*61b0*/  IMAD.U32 R26, RZ, RZ, UR4 ;  /* 0x00000004ff1a7e24 */ /* 0x020fe4000f8e00ff */
[----:B------:R-:W-:Y:S03]  /*61c0*/  IMAD.U32 R27, RZ, RZ, UR5 ;  /* 0x00000005ff1b7e24 */ /* 0x000fe6000f8e00ff */
[----:B------:R-:W2:Y:S02]  /*61d0*/  @!UP0 LDCU UR4, c[0x0][0x880] ;  /* 0x00011000ff0487ac */ /* 0x000ea40008000800 */
[----:B-1----:R1:W5:Y:S02]  /*61e0*/  @P3 LDG.E R26, desc[UR8][R26.64] ;  /* 0x000000081a1a3981 */ /* 0x002364000c1e1900 */
[----:B-12---:R-:W-:Y:S02]  /*61f0*/  @!P3 MOV R26, UR4 ;  /* 0x00000004001abc02 */ /* 0x006fe40008000f00 */
.L_x_100:
[----:B------:R-:W-:Y:S05]  /*6200*/  @!P4 BRA `(.L_x_101) ;  /* 0x000000000024c947 */ /* 0x000fea0003800000 */
[----:B------:R-:W-:Y:S01]  /*6210*/  ISETP.NE.U32.AND P3, PT, R48, RZ, PT ;  /* 0x000000ff3000720c */ /* 0x000fe20003f65070 */
[----:B------:R-:W1:Y:S03]  /*6220*/  LDCU.64 UR4, c[0x0][0x358] ;  /* 0x00006b00ff0477ac */ /* 0x000e660008000a00 */
[----:B------:R-:W-:Y:S11]  /*6230*/  ISETP.NE.AND.EX P3, PT, R49, RZ, PT, P3 ;  /* 0x000000ff3100720c */ /* 0x000ff60003f65330 */
[----:B------:R-:W-:Y:S02]  /*6240*/  @!UPT UIADD3 URZ, UPT, UPT, URZ, URZ, URZ ;  /* 0x000000fffffff290 */ /* 0x000fe4000fffe0ff */
[----:B------:R-:W2:Y:S01]  /*6250*/  @P3 LDC.64 R2, c[0x0][0x8a8] ;  /* 0x00022a00ff023b82 */ /* 0x000ea20000000a00 */
[----:B------:R-:W-:Y:S04]  /*6260*/  @P3 IMAD R0, R50, UR36, RZ ;  /* 0x0000002432003c24 */ /* 0x000fe8000f8e02ff */
[----:B--2---:R-:W-:Y:S05]  /*6270*/  @P3 IMAD.WIDE R2, R0, 0x4, R2 ;  /* 0x0000000400023825 */ /* 0x004fea00078e0202 */
[----:B-1---5:R1:W5:Y:S02]  /*6280*/  @P3 LDG.E R24, desc[UR4][R2.64] ;  /* 0x0000000402183981 */ /* 0x022364000c1e1900 */
[----:B-1----:R-:W2:Y:S02]  /*6290*/  @!P3 LDC R24, c[0x0][0x8a0] ;  /* 0x00022800ff18bb82 */ /* 0x002ea40000000800 */
.L_x_101:
[----:B-----5:R-:W-:Y:S01]  /*62a0*/  FSETP.NEU.AND P3, PT, R26, RZ, PT ;  /* 0x000000ff1a00720b */ /* 0x020fe20003f6d000 */
[----:B------:R-:W-:Y:S01]  /*62b0*/  IMAD.U32 R2, RZ, RZ, UR46 ;  /* 0x0000002eff027e24 */ /* 0x000fe2000f8e00ff */
[----:B------:R-:W-:Y:S01]  /*62c0*/  SEL R5, RZ, 0xffffffff, P2 ;  /* 0xffffffffff057807 */ /* 0x000fe20001000000 */
[----:B------:R-:W-:Y:S01]  /*62d0*/  ULOP3.LUT UR4, UR55, 0x1, URZ, 0x3c, !UPT ;  /* 0x0000000137047892 */ /* 0x000fe2000f8e3cff */
[----:B------:R-:W-:Y:S01]  /*62e0*/  @P1 LOP3.LUT P2, RZ, R53, 0xff, RZ, 0xc0, !PT ;  /* 0x000000ff35ff1812 */ /* 0x000fe2000784c0ff */
[----:B------:R-:W-:Y:S01]  /*62f0*/  BSSY B1, `(.L_x_102) ;  /* 0x000004b000017945 */ /* 0x000fe20003800000 */
[----:B------:R-:W-:Y:S01]  /*6300*/  @P1 SEL R0, RZ, 0xffffffff, P3 ;  /* 0xffffffffff001807 */ /* 0x000fe20001800000 */
[----:B------:R-:W-:Y:S01]  /*6310*/  IMAD.MOV.U32 R76, RZ, RZ, 0x1 ;  /* 0x00000001ff4c7424 */ /* 0x000fe200078e00ff */
[----:B------:R-:W-:Y:S01]  /*6320*/  LEA R2, R2, UR44, 0x3 ;  /* 0x0000002c02027c11 */ /* 0x000fe2000f8e18ff */
[----:B------:R-:W-:Y:S01]  /*6330*/  IMAD.U32 R74, RZ, RZ, UR4 ;  /* 0x00000004ff4a7e24 */ /* 0x000fe2000f8e00ff */
[----:B------:R-:W-:Y:S01]  /*6340*/  @P0 SEL R0, R5, R0, !P2 ;  /* 0x0000000005000207 */ /* 0x000fe20005000000 */
[----:B------:R-:W-:Y:S01]  /*6350*/  IMAD.U32 R75, RZ, RZ, UR46 ;  /* 0x0000002eff4b7e24 */ /* 0x000fe2000f8e00ff */
[----:B------:R-:W-:Y:S02]  /*6360*/  LEA R71, R22, UR44, 0x3 ;  /* 0x0000002c16477c11 */ /* 0x000fe4000f8e18ff */
[----:B------:R-:W-:Y:S02]  /*6370*/  CS2R R38, SRZ ;  /* 0x0000000000267805 */ /* 0x000fe4000001ff00 */
[----:B------:R-:W-:Y:S02]  /*6380*/  @P1 LOP3.LUT R0, R0, 0x1, RZ, 0xc0, !PT ;  /* 0x0000000100001812 */ /* 0x000fe400078ec0ff */
[----:B------:R-:W-:Y:S02]  /*6390*/  CS2R R36, SRZ ;  /* 0x0000000000247805 */ /* 0x000fe4000001ff00 */
[----:B------:R-:W-:Y:S02]  /*63a0*/  SHF.L.U32 R3, R61, 0x1f, RZ ;  /* 0x0000001f3d037819 */ /* 0x000fe400000006ff */
[----:B------:R-:W-:Y:S02]  /*63b0*/  CS2R R34, SRZ ;  /* 0x0000000000227805 */ /* 0x000fe4000001ff00 */
[----:B------:R-:W-:Y:S02]  /*63c0*/  ISETP.NE.U32.OR P5, PT, R0, 0x1, !P1 ;  /* 0x000000010000780c */ /* 0x000fe40004fa5470 */
[----:B------:R-:W-:Y:S02]  /*63d0*/  CS2R R32, SRZ ;  /* 0x0000000000207805 */ /* 0x000fe4000001ff00 */
[----:B------:R-:W-:Y:S02]  /*63e0*/  PLOP3.LUT P2, PT, PT, PT, UP1, 0x80, 0x8 ;  /* 0x000000000008781c */ /* 0x000fe40003f4f018 */
[----:B------:R-:W-:Y:S02]  /*63f0*/  CS2R R42, SRZ ;  /* 0x00000000002a7805 */ /* 0x000fe4000001ff00 */
[----:B------:R-:W-:Y:S02]  /*6400*/  LEA.HI R25, R22, R22, RZ, 0x1 ;  /* 0x0000001616197211 */ /* 0x000fe400078f08ff */
[----:B------:R-:W-:Y:S02]  /*6410*/  CS2R R40, SRZ ;  /* 0x0000000000287805 */ /* 0x000fe4000001ff00 */
[----:B------:R-:W-:Y:S02]  /*6420*/  LOP3.LUT P4, R58, R53, 0xff, RZ, 0xc0, !PT ;  /* 0x000000ff353a7812 */ /* 0x000fe4000788c0ff */
[----:B------:R-:W-:Y:S02]  /*6430*/  CS2R R46, SRZ ;  /* 0x00000000002e7805 */ /* 0x000fe4000001ff00 */
[----:B------:R-:W-:Y:S02]  /*6440*/  SEL R4, RZ, 0xffffffff, P3 ;  /* 0xffffffffff047807 */ /* 0x000fe40001800000 */
[----:B------:R-:W-:Y:S02]  /*6450*/  CS2R R44, SRZ ;  /* 0x00000000002c7805 */ /* 0x000fe4000001ff00 */
[----:B------:R-:W-:Y:S02]  /*6460*/  P2R R70, PR, RZ, 0x20 ;  /* 0x00000020ff467803 */ /* 0x000fe40000000000 */
[----:B------:R-:W-:Y:S02]  /*6470*/  @P5 SHF.L.U32 R0, R74, 0x1f, RZ ;  /* 0x0000001f4a005819 */ /* 0x000fe400000006ff */
[----:B------:R-:W-:Y:S02]  /*6480*/  @P2 SEL R4, R5, R4, !P4 ;  /* 0x0000000405042207 */ /* 0x000fe40006000000 */
[----:B------:R1:W3:Y:S02]  /*6490*/  @P5 SYNCS.PHASECHK.TRANS64.TRYWAIT P1, [R2+URZ+0xc0], R0 ;  /* 0x0000c000020055a7 */ /* 0x0002e400080211ff */
[----:B------:R-:W-:Y:S04]  /*64a0*/  LOP3.LUT R4, R4, 0x1, RZ, 0xc0, !PT ;  /* 0x0000000104047812 */ /* 0x000fe800078ec0ff */
[----:B------:R-:W-:Y:S04]  /*64b0*/  ISETP.NE.U32.AND P2, PT, R4, 0x1, PT ;  /* 0x000000010400780c */ /* 0x000fe80003f45070 */
[----:B------:R-:W-:Y:S01]  /*64c0*/  P2R R77, PR, RZ, 0x4 ;  /* 0x00000004ff4d7803 */ /* 0x000fe20000000000 */
[----:B------:R4:W2:Y:S01]  /*64d0*/  SYNCS.PHASECHK.TRANS64.TRYWAIT P0, [R71+URZ+0x120], R3 ;  /* 0x00012003470075a7 */ /* 0x0008a200080011ff */
[C---:B-1----:R-:W-:Y:S01]  /*64e0*/  IMAD.SHL.U32 R0, R25.reuse, 0x20, RZ ;  /* 0x0000002019007824 */ /* 0x042fe200078e00ff */
[----:B------:R-:W-:Y:S04]  /*64f0*/  LOP3.LUT R25, R25, 0xffe, RZ, 0xc0, !PT ;  /* 0x00000ffe19197812 */ /* 0x000fe800078ec0ff */
[----:B------:R-:W-:Y:S01]  /*6500*/  LOP3.LUT R0, R0, 0xffffffc0, RZ, 0xc0, !PT ;  /* 0xffffffc000007812 */ /* 0x000fe200078ec0ff */
[----:B------:R-:W-:Y:S04]  /*6510*/  IMAD.IADD R25, R22, 0x1, -R25 ;  /* 0x0000000116197824 */ /* 0x000fe800078e0a19 */
[----:B------:R-:W-:Y:S04]  /*6520*/  IMAD.IADD R0, R23, 0x1, R0 ;  /* 0x0000000117007824 */ /* 0x000fe800078e0200 */
[----:B------:R-:W-:Y:S01]  /*6530*/  IMAD R25, R25, 0x100000, R0 ;  /* 0x0010000019197824 */ /* 0x000fe200078e0200 */
[----:B---3--:R-:W-:Y:S01]  /*6540*/  @P5 SEL R76, RZ, 0x1, !P1 ;  /* 0x00000001ff4c5807 */ /* 0x008fe20004800000 */
[----:B----4-:R-:W-:Y:S06]  /*6550*/  @!P5 BRA `(.L_x_103) ;  /* 0x000000000090d947 */ /* 0x010fec0003800000 */
[----:B------:R-:W-:Y:S01]  /*6560*/  HFMA2 R43, -RZ, RZ, 0, 0 ;  /* 0x00000000ff2b7431 */ /* 0x000fe200000001ff */
[----:B------:R-:W-:Y:S01]  /*6570*/  ISETP.NE.AND P1, PT, R76, RZ, PT ;  /* 0x000000ff4c00720c */ /* 0x000fe20003f25270 */
[----:B------:R-:W-:Y:S01]  /*6580*/  IMAD.U32 R5, RZ, RZ, UR46 ;  /* 0x0000002eff057e24 */ /* 0x000fe2000f8e00ff */
[----:B------:R-:W-:Y:S11]  /*6590*/  BSSY B0, `(.L_x_104) ;  /* 0x0000005000007945 */ /* 0x000ff60003800000 */
[----:B------:R-:W-:Y:S05]  /*65a0*/  @P1 BRA `(.L_x_105) ;  /* 0x00000000000c1947 */ /* 0x000fea0003800000 */
[----:B------:R-:W-:Y:S04]  /*65b0*/  SHF.L.U32 R0, R74, 0x1f, RZ ;  /* 0x0000001f4a007819 */ /* 0x000fe800000006ff */
[----:B------:R-:W1:Y:S02]  /*65c0*/  SYNCS.PHASECHK.TRANS64.TRYWAIT P1, [R2+URZ+0xc0], R0 ;  /* 0x0000c000020075a7 */ /* 0x000e6400080211ff */
[----:B-1----:R-:W-:Y:S05]  /*65d0*/  @!P1 BRA `(.L_x_106) ;  /* 0x0000002400109947 */ /* 0x002fea0003800000 */
.L_x_105:
[----:B------:R-:W-:Y:S05]  /*65e0*/  BSYNC B0 ;  /* 0x0000000000007941 */ /* 0x000fea0003800000 */
.L_x_104:
[----:B------:R-:W-:Y:S01]  /*65f0*/  ISETP.NE.AND P1, PT, R77, RZ, PT ;  /* 0x000000ff4d00720c */ /* 0x000fe20003f25270 */
[----:B------:R-:W-:Y:S01]  /*6600*/  IMAD.MOV.U32 R42, RZ, RZ, RZ ;  /* 0x000000ffff2a7224 */ /* 0x000fe200078e00ff */
[----:B------:R-:W-:Y:S02]  /*6610*/  CS2R R40, SRZ ;  /* 0x0000000000287805 */ /* 0x000fe4000001ff00 */
[----:B------:R-:W-:Y:S02]  /*6620*/  CS2R R46, SRZ ;  /* 0x00000000002e7805 */ /* 0x000fe4000001ff00 */
[----:B------:R-:W-:Y:S02]  /*6630*/  CS2R R44, SRZ ;  /* 0x00000000002c7805 */ /* 0x000fe4000001ff00 */
[----:B------:R-:W-:Y:S02]  /*6640*/  CS2R R34, SRZ ;  /* 0x0000000000227805 */ /* 0x000fe4000001ff00 */
[----:B------:R-:W-:Y:S02]  /*6650*/  CS2R R32, SRZ ;  /* 0x0000000000207805 */ /* 0x000fe4000001ff00 */
[----:B------:R-:W-:Y:S02]  /*6660*/  CS2R R38, SRZ ;  /* 0x0000000000267805 */ /* 0x000fe4000001ff00 */
[----:B------:R-:W-:Y:S01]  /*6670*/  CS2R R36, SRZ ;  /* 0x0000000000247805 */ /* 0x000fe2000001ff00 */
[----:B------:R-:W-:Y:S01]  /*6680*/  @P1 IMAD R5, R5, 0x800, R52 ;  /* 0x0000080005051824 */ /* 0x000fe200078e0234 */
[----:B------:R-:W-:Y:S05]  /*6690*/  @P1 WARPSYNC.ALL ;  /* 0x0000000000001948 */ /* 0x000fea0003800000 */
[----:B------:R-:W-:Y:S01]  /*66a0*/  @P1 LEA R5, R5, UR44, 0x2 ;  /* 0x0000002c05051c11 */ /* 0x000fe2000f8e10ff */
[----:B------:R-:W-:Y:S04]  /*66b0*/  UIADD3 UR4, UPT, UPT, UR46, 0x1, URZ ;  /* 0x000000012e047890 */ /* 0x000fe8000fffe0ff */
[----:B------:R3:W4:Y:S01]  /*66c0*/  @P1 LDSM.16.M88.4 R44, [R5+0x400] ;  /* 0x00040000052c183b */ /* 0x0007220000000200 */
[----:B------:R-:W-:Y:S01]  /*66d0*/  @P1 VIADD R4, R5, 0x400 ;  /* 0x0000040005041836 */ /* 0x000fe20000000000 */
[----:B------:R-:W-:Y:S01]  /*66e0*/  UISETP.NE.AND UP0, UPT, UR4, 0x3, UPT ;  /* 0x000000030400788c */ /* 0x000fe2000bf05270 */
[C-C-:B-1----:R-:W-:Y:S02]  /*66f0*/  @P1 IMAD R2, R63.reuse, 0x4, R5.reuse ;  /* 0x000000043f021824 */ /* 0x142fe400078e0205 */
[C---:B------:R-:W-:Y:S01]  /*6700*/  @P1 IMAD R4, R62.reuse, 0x4, R4 ;  /* 0x000000043e041824 */ /* 0x040fe200078e0204 */
[----:B------:R-:W-:Y:S01]  /*6710*/  USEL UR5, URZ, 0x1, UP0 ;  /* 0x00000001ff057887 */ /* 0x000fe20008000000 */
[----:B------:R-:W-:Y:S01]  /*6720*/  @P1 IMAD R0, R62, 0x4, R5 ;  /* 0x000000043e001824 */ /* 0x000fe200078e0205 */
[----:B------:R3:W1:Y:S01]  /*6730*/  @P1 LDSM.16.M88.4 R40, [R2+0x400] ;  /* 0x000400000228183b */ /* 0x0006620000000200 */
[----:B------:R-:W-:Y:S01]  /*6740*/  @P1 IMAD R4, R63, 0x4, R4 ;  /* 0x000000043f041824 */ /* 0x000fe200078e0204 */
[----:B------:R-:W-:Y:S02]  /*6750*/  USEL UR4, UR4, URZ, UP0 ;  /* 0x000000ff04047287 */ /* 0x000fe40008000000 */
[----:B------:R3:W1:Y:S01]  /*6760*/  @P1 LDSM.16.M88.4 R32, [R0+0x400] ;  /* 0x000400000020183b */ /* 0x0006620000000200 */
[----:B------:R-:W-:Y:S03]  /*6770*/  LOP3.LUT R74, R74, UR5, RZ, 0x3c, !PT ;  /* 0x000000054a4a7c12 */ /* 0x000fe6000f8e3cff */
[----:B------:R3:W1:Y:S01]  /*6780*/  @P1 LDSM.16.M88.4 R36, [R4] ;  /* 0x000000000424183b */ /* 0x0006620000000200 */
[----:B------:R-:W-:Y:S03]  /*6790*/  IMAD.U32 R75, RZ, RZ, UR4 ;  /* 0x00000004ff4b7e24 */ /* 0x000fe6000f8e00ff */
.L_x_103:
[----:B------:R-:W-:Y:S05]  /*67a0*/  BSYNC B1 ;  /* 0x0000000000017941 */ /* 0x000fea0003800000 */
.L_x_102:
[----:B---3--:R-:W-:Y:S04]  /*67b0*/  SHF.R.U32.HI R0, RZ, 0x15, R25 ;  /* 0x00000015ff007819 */ /* 0x008fe80000011619 */
[----:B------:R-:W-:Y:S01]  /*67c0*/  LOP3.LUT P1, RZ, R0, 0x3, R54, 0x48, !PT ;  /* 0x0000000300ff7812 */ /* 0x000fe20007824836 */
[----:B------:R-:W-:Y:S01]  /*67d0*/  @!UPT UIADD3 URZ, UPT, UPT, URZ, URZ, URZ ;  /* 0x000000fffffff290 */ /* 0x000fe2000fffe0ff */
[----:B--2---:R-:W-:Y:S11]  /*67e0*/  @P0 BRA `(.L_x_107) ;  /* 0x0000000000080947 */ /* 0x004ff60003800000 */
[----:B------:R-:W2:Y:S02]  /*67f0*/  SYNCS.PHASECHK.TRANS64.TRYWAIT P0, [R71+URZ+0x120], R3 ;  /* 0x00012003470075a7 */ /* 0x000ea400080011ff */
[----:B--2---:R-:W-:Y:S05]  /*6800*/  @!P0 BRA `(.L_x_108) ;  /* 0x0000002000988947 */ /* 0x004fea0003800000 */
.L_x_107:
[----:B------:R-:W-:Y:S05]  /*6810*/  @!P1 BRA `(.L_x_109) ;  /* 0x0000000000409947 */ /* 0x000fea0003800000 */
[----:B------:R-:W3:Y:S01]  /*6820*/  LDCU.64 UR8, c[0x4][0x70] ;  /* 0x01000e00ff0877ac */ /* 0x000ee20008000a00 */
[----:B--2---:R-:W-:Y:S01]  /*6830*/  MOV R3, 0x0 ;  /* 0x0000000000037802 */ /* 0x004fe20000000f00 */
[----:B------:R-:W-:Y:S02]  /*6840*/  HFMA2 R12, -RZ, RZ, 0, 5.9604644775390625e-08 ;  /* 0x00000001ff0c7431 */ /* 0x000fe400000001ff */
[----:B------:R-:W-:Y:S02]  /*6850*/  IMAD.MOV.U32 R8, RZ, RZ, 0x192 ;  /* 0x00000192ff087424 */ /* 0x000fe400078e00ff */
[----:B------:R-:W-:Y:S01]  /*6860*/  IMAD.MOV.U32 R13, RZ, RZ, RZ ;  /* 0x000000ffff0d7224 */ /* 0x000fe200078e00ff */
[----:B------:R-:W2:Y:S01]  /*6870*/  LDCU.64 UR6, c[0x4][0x78] ;  /* 0x01000f00ff0677ac */ /* 0x000ea20008000a00 */
[----:B------:R-:W1:Y:S01]  /*6880*/  LDC.64 R2, c[0x4][R3] ;  /* 0x0100000003027b82 */ /* 0x000e620000000a00 */
[----:B------:R-:W5:Y:S01]  /*6890*/  LDCU.64 UR4, c[0x4][0x10] ;  /* 0x01000200ff0477ac */ /* 0x000f620008000a00 */
[----:B---3--:R-:W-:Y:S01]  /*68a0*/  MOV R5, UR9 ;  /* 0x0000000900057c02 */ /* 0x008fe20008000f00 */
[----:B------:R-:W-:Y:S01]  /*68b0*/  IMAD.U32 R4, RZ, RZ, UR8 ;  /* 0x00000008ff047e24 */ /* 0x000fe2000f8e00ff */
[----:B--2---:R-:W-:Y:S01]  /*68c0*/  MOV R7, UR7 ;  /* 0x0000000700077c02 */ /* 0x004fe20008000f00 */
[----:B------:R-:W-:Y:S01]  /*68d0*/  IMAD.U32 R6, RZ, RZ, UR6 ;  /* 0x00000006ff067e24 */ /* 0x000fe2000f8e00ff */
[----:B-----5:R-:W-:Y:S01]  /*68e0*/  MOV R11, UR5 ;  /* 0x00000005000b7c02 */ /* 0x020fe20008000f00 */
[----:B------:R-:W-:Y:S02]  /*68f0*/  IMAD.U32 R10, RZ, RZ, UR4 ;  /* 0x00000004ff0a7e24 */ /* 0x000fe4000f8e00ff */
[----:B------:R-:W-:Y:S07]  /*6900*/  LEPC R20, `(.L_x_109) ;  /* 0x000000001014794e */ /* 0x000fee0000000000 */
[----:B-1--4-:R-:W-:Y:S05]  /*6910*/  CALL.ABS.NOINC R2 ;  /* 0x0000000002007343 */ /* 0x012fea0003c00000 */
.L_x_109:
[----:B----4-:R-:W-:Y:S01]  /*6920*/  LOP3.LUT R20, R44, 0xffffe000, RZ, 0xc0, !PT ;  /* 0xffffe0002c147812 */ /* 0x010fe200078ec0ff */
[----:B------:R-:W-:Y:S05]  /*6930*/  WARPSYNC.ALL ;  /* 0x0000000000007948 */ /* 0x000fea0003800000 */
[----:B------:R-:W-:Y:S01]  /*6940*/  R2UR UR4, R25 ;  /* 0x00000000190472ca */ /* 0x000fe200000e0000 */
[----:B------:R-:W-:Y:S01]  /*6950*/  IMAD.SHL.U32 R73, R63, 0x4, RZ ;  /* 0x000000043f497824 */ /* 0x000fe200078e00ff */
[----:B------:R-:W-:Y:S01]  /*6960*/  LOP3.LUT R21, R45, 0xffffe000, RZ, 0xc0, !PT ;  /* 0xffffe0002d157812 */ /* 0x000fe200078ec0ff */
[----:B------:R-:W-:Y:S01]  /*6970*/  IMAD.SHL.U32 R72, R62, 0x4, RZ ;  /* 0x000000043e487824 */ /* 0x000fe200078e00ff */
[----:B------:R-:W-:Y:S01]  /*6980*/  LOP3.LUT R27, R46, 0xffffe000, RZ, 0xc0, !PT ;  /* 0xffffe0002e1b7812 */ /* 0x000fe200078ec0ff */
[----:B------:R-:W-:Y:S01]  /*6990*/  BSSY.RECONVERGENT B0, `(.L_x_110) ;  /* 0x000005a000007945 */ /* 0x000fe20003800200 */
[----:B------:R-:W-:Y:S07]  /*69a0*/  ISETP.NE.AND P0, PT, R64, RZ, PT ;  /* 0x000000ff4000720c */ /* 0x000fee0003f05270 */
[----:B------:R-:W3:Y:S02]  /*69b0*/  LDTM.16dp128bit.x8 R4, tmem[UR4] ;  /* 0x00000004000479ee */ /* 0x000ee40008180000 */
[C---:B---3--:R-:W-:Y:S01]  /*69c0*/  FMUL R0, R24.reuse, R4 ;  /* 0x0000000418007220 */ /* 0x048fe20000400000 */
[C---:B------:R-:W-:Y:S01]  /*69d0*/  FMUL R2, R24.reuse, R5 ;  /* 0x0000000518027220 */ /* 0x040fe20000400000 */
[C---:B--2---:R-:W-:Y:S01]  /*69e0*/  FMUL R3, R24.reuse, R6 ;  /* 0x0000000618037220 */ /* 0x044fe20000400000 */
[----:B------:R-:W-:Y:S01]  /*69f0*/  FMUL R7, R24, R7 ;  /* 0x0000000718077220 */ /* 0x000fe20000400000 */
[C---:B------:R-:W-:Y:S01]  /*6a00*/  FFMA R28, R26.reuse, R20, R0 ;  /* 0x000000141a1c7223 */ /* 0x040fe20000000000 */
[----:B------:R-:W-:Y:S01]  /*6a10*/  LOP3.LUT R0, R47, 0xffffe000, RZ, 0xc0, !PT ;  /* 0xffffe0002f007812 */ /* 0x000fe200078ec0ff */
[----:B------:R-:W-:Y:S01]  /*6a20*/  FFMA R29, R26, R21, R2 ;  /* 0x000000151a1d7223 */ /* 0x000fe20000000002 */
[----:B-1----:R-:W-:Y:S01]  /*6a30*/  LOP3.LUT R2, R40, 0xffffe000, RZ, 0xc0, !PT ;  /* 0xffffe00028027812 */ /* 0x002fe200078ec0ff */
[C---:B------:R-:W-:Y:S01]  /*6a40*/  FFMA R30, R26.reuse, R27, R3 ;  /* 0x0000001b1a1e7223 */ /* 0x040fe20000000003 */
[----:B------:R-:W-:Y:S01]  /*6a50*/  LOP3.LUT R3, R41, 0xffffe000, RZ, 0xc0, !PT ;  /* 0xffffe00029037812 */ /* 0x000fe200078ec0ff */
[----:B------:R-:W-:Y:S01]  /*6a60*/  FFMA R31, R26, R0, R7 ;  /* 0x000000001a1f7223 */ /* 0x000fe20000000007 */
[----:B------:R-:W-:Y:S01]  /*6a70*/  LOP3.LUT R0, R42, 0xffffe000, RZ, 0xc0, !PT ;  /* 0xffffe0002a007812 */ /* 0x000fe200078ec0ff */
[C---:B------:R-:W-:Y:S01]  /*6a80*/  FMUL R4, R24.reuse, R8 ;  /* 0x0000000818047220 */ /* 0x040fe20000400000 */
[----:B------:R-:W-:Y:S01]  /*6a90*/  LOP3.LUT R7, R43, 0xffffe000, RZ, 0xc0, !PT ;  /* 0xffffe0002b077812 */ /* 0x000fe200078ec0ff */
[C---:B------:R-:W-:Y:S01]  /*6aa0*/  FMUL R5, R24.reuse, R9 ;  /* 0x0000000918057220 */ /* 0x040fe20000400000 */
[----:B------:R-:W-:Y:S01]  /*6ab0*/  F2FP.TF32.F32.PACK_B R28, R28 ;  /* 0x0000001cff1c723e */ /* 0x000fe200024050ff */
[----:B------:R-:W-:Y:S01]  /*6ac0*/  FMUL R6, R24, R10 ;  /* 0x0000000a18067220 */ /* 0x000fe20000400000 */
[----:B------:R-:W-:Y:S01]  /*6ad0*/  F2FP.TF32.F32.PACK_B R29, R29 ;  /* 0x0000001dff1d723e */ /* 0x000fe200024050ff */
[----:B------:R-:W-:Y:S01]  /*6ae0*/  FFMA R4, R26, R2, R4 ;  /* 0x000000021a047223 */ /* 0x000fe20000000004 */
[----:B------:R-:W-:Y:S01]  /*6af0*/  LOP3.LUT R2, R32, 0xffffe000, RZ, 0xc0, !PT ;  /* 0xffffe00020027812 */ /* 0x000fe200078ec0ff */
[----:B------:R-:W-:Y:S01]  /*6b00*/  FFMA R5, R26, R3, R5 ;  /* 0x000000031a057223 */ /* 0x000fe20000000005 */
[----:B------:R-:W-:Y:S01]  /*6b10*/  LOP3.LUT R3, R34, 0xffffe000, RZ, 0xc0, !PT ;  /* 0xffffe00022037812 */ /* 0x000fe200078ec0ff */
[----:B------:R-:W-:Y:S01]  /*6b20*/  FMUL R11, R24, R11 ;  /* 0x0000000b180b7220 */ /* 0x000fe20000400000 */
[----:B------:R-:W-:Y:S01]  /*6b30*/  F2FP.TF32.F32.PACK_B R30, R30 ;  /* 0x0000001eff1e723e */ /* 0x000fe200024050ff */
[----:B------:R-:W-:Y:S01]  /*6b40*/  FFMA R6, R26, R0, R6 ;  /* 0x000000001a067223 */ /* 0x000fe20000000006 */
[----:B------:R-:W-:Y:S01]  /*6b50*/  LOP3.LUT R0, R33, 0xffffe000, RZ, 0xc0, !PT ;  /* 0xffffe00021007812 */ /* 0x000fe200078ec0ff */
[C---:B------:R-:W-:Y:S01]  /*6b60*/  FMUL R8, R24.reuse, R12 ;  /* 0x0000000c18087220 */ /* 0x040fe20000400000 */
[----:B------:R-:W-:Y:S01]  /*6b70*/  F2FP.TF32.F32.PACK_B R31, R31 ;  /* 0x0000001fff1f723e */ /* 0x000fe200024050ff */
[----:B------:R-:W-:Y:S01]  /*6b80*/  FMUL R9, R24, R13 ;  /* 0x0000000d18097220 */ /* 0x000fe20000400000 */
[----:B------:R-:W-:Y:S01]  /*6b90*/  F2FP.TF32.F32.PACK_B R4, R4 ;  /* 0x00000004ff04723e */ /* 0x000fe200024050ff */
[----:B------:R-:W-:Y:S01]  /*6ba0*/  FFMA R7, R26, R7, R11 ;  /* 0x000000071a077223 */ /* 0x000fe2000000000b */
[----:B------:R-:W-:Y:S01]  /*6bb0*/  F2FP.TF32.F32.PACK_B R5, R5 ;  /* 0x00000005ff05723e */ /* 0x000fe200024050ff */
[----:B------:R-:W-:Y:S01]  /*6bc0*/  FMUL R10, R24, R14 ;  /* 0x0000000e180a7220 */ /* 0x000fe20000400000 */
[----:B------:R-:W-:Y:S01]  /*6bd0*/  F2FP.TF32.F32.PACK_B R6, R6 ;  /* 0x00000006ff06723e */ /* 0x000fe200024050ff */
[----:B------:R-:W-:Y:S01]  /*6be0*/  FFMA R8, R26, R2, R8 ;  /* 0x000000021a087223 */ /* 0x000fe20000000008 */
[----:B------:R-:W-:Y:S01]  /*6bf0*/  LOP3.LUT R2, R35, 0xffffe000, RZ, 0xc0, !PT ;  /* 0xffffe00023027812 */ /* 0x000fe200078ec0ff */
[----:B------:R-:W-:Y:S01]  /*6c00*/  FMUL R12, R24, R16 ;  /* 0x00000010180c7220 */ /* 0x000fe20000400000 */
[----:B------:R-:W-:Y:S01]  /*6c10*/  LOP3.LUT R16, R36, 0xffffe000, RZ, 0xc0, !PT ;  /* 0xffffe00024107812 */ /* 0x000fe200078ec0ff */
[----:B------:R-:W-:Y:S01]  /*6c20*/  FFMA R9, R26, R0, R9 ;  /* 0x000000001a097223 */ /* 0x000fe20000000009 */
[----:B------:R-:W-:Y:S01]  /*6c30*/  LOP3.LUT R0, R37, 0xffffe000, RZ, 0xc0, !PT ;  /* 0xffffe00025007812 */ /* 0x000fe200078ec0ff */
[----:B------:R-:W-:Y:S01]  /*6c40*/  FMUL R15, R24, R15 ;  /* 0x0000000f180f7220 */ /* 0x000fe20000400000 */
[----:B------:R-:W-:Y:S01]  /*6c50*/  FFMA R10, R26, R3, R10 ;  /* 0x000000031a0a7223 */ /* 0x000fe2000000000a */
[----:B------:R-:W-:Y:S02]  /*6c60*/  IMAD.U32 R3, RZ, RZ, UR46 ;  /* 0x0000002eff037e24 */ /* 0x000fe4000f8e00ff */
[----:B------:R-:W-:Y:S01]  /*6c70*/  FMUL R13, R24, R17 ;  /* 0x00000011180d7220 */ /* 0x000fe20000400000 */
[C---:B------:R-:W-:Y:S01]  /*6c80*/  FFMA R11, R26.reuse, R2, R15 ;  /* 0x000000021a0b7223 */ /* 0x040fe2000000000f */
[----:B------:R-:W-:Y:S01]  /*6c90*/  FFMA R12, R26, R16, R12 ;  /* 0x000000101a0c7223 */ /* 0x000fe2000000000c */
[----:B------:R-:W-:Y:S01]  /*6ca0*/  IMAD R16, R3, 0x800, R52 ;  /* 0x0000080003107824 */ /* 0x000fe200078e0234 */
[----:B------:R-:W-:Y:S01]  /*6cb0*/  LOP3.LUT R2, R38, 0xffffe000, RZ, 0xc0, !PT ;  /* 0xffffe00026027812 */ /* 0x000fe200078ec0ff */
[C---:B------:R-:W-:Y:S01]  /*6cc0*/  FMUL R14, R24.reuse, R18 ;  /* 0x00000012180e7220 */ /* 0x040fe20000400000 */
[----:B------:R-:W-:Y:S01]  /*6cd0*/  LOP3.LUT R3, R39, 0xffffe000, RZ, 0xc0, !PT ;  /* 0xffffe00027037812 */ /* 0x000fe200078ec0ff */
[----:B------:R-:W-:Y:S01]  /*6ce0*/  FMUL R19, R24, R19 ;  /* 0x0000001318137220 */ /* 0x000fe20000400000 */
[----:B------:R-:W-:Y:S01]  /*6cf0*/  LEA R16, R16, UR44, 0x2 ;  /* 0x0000002c10107c11 */ /* 0x000fe2000f8e10ff */
[C---:B------:R-:W-:Y:S01]  /*6d00*/  FFMA R13, R26.reuse, R0, R13 ;  /* 0x000000001a0d7223 */ /* 0x040fe2000000000d */
[C---:B------:R-:W-:Y:S01]  /*6d10*/  FFMA R14, R26.reuse, R2, R14 ;  /* 0x000000021a0e7223 */ /* 0x040fe2000000000e */
[----:B------:R-:W-:Y:S01]  /*6d20*/  FFMA R15, R26, R3, R19 ;  /* 0x000000031a0f7223 */ /* 0x000fe20000000013 */
[C-C-:B------:R-:W-:Y:S01]  /*6d30*/  IADD3 R3, PT, PT, R73.reuse, 0x400, R16.reuse ;  /* 0x0000040049037810 */ /* 0x140fe20007ffe010 */
[----:B------:R1:W-:Y:S01]  /*6d40*/  STSM.16.M88.4 [R16+0x400], R28 ;  /* 0x0004001c10007844 */ /* 0x0003e20000000200 */
[----:B------:R-:W-:Y:S02]  /*6d50*/  F2FP.TF32.F32.PACK_B R7, R7 ;  /* 0x00000007ff07723e */ /* 0x000fe400024050ff */
[----:B------:R-:W-:Y:S02]  /*6d60*/  IADD3 R0, PT, PT, R72, 0x400, R16 ;  /* 0x0000040048007810 */ /* 0x000fe40007ffe010 */
[----:B------:R-:W-:Y:S03]  /*6d70*/  F2FP.TF32.F32.PACK_B R8, R8 ;  /* 0x00000008ff08723e */ /* 0x000fe600024050ff */
[----:B------:R1:W-:Y:S01]  /*6d80*/  STSM.16.M88.4 [R3], R4 ;  /* 0x0000000403007844 */ /* 0x0003e20000000200 */
[----:B------:R-:W-:Y:S01]  /*6d90*/  F2FP.TF32.F32.PACK_B R9, R9 ;  /* 0x00000009ff09723e */ /* 0x000fe200024050ff */
[----:B------:R-:W-:Y:S01]  /*6da0*/  IMAD.IADD R2, R73, 0x1, R0 ;  /* 0x0000000149027824 */ /* 0x000fe200078e0200 */
[----:B------:R-:W-:Y:S02]  /*6db0*/  F2FP.TF32.F32.PACK_B R10, R10 ;  /* 0x0000000aff0a723e */ /* 0x000fe400024050ff */
[----:B------:R-:W-:Y:S02]  /*6dc0*/  F2FP.TF32.F32.PACK_B R11, R11 ;  /* 0x0000000bff0b723e */ /* 0x000fe400024050ff */
[----:B------:R-:W-:Y:S02]  /*6dd0*/  F2FP.TF32.F32.PACK_B R12, R12 ;  /* 0x0000000cff0c723e */ /* 0x000fe400024050ff */
[----:B------:R-:W-:Y:S01]  /*6de0*/  F2FP.TF32.F32.PACK_B R13, R13 ;  /* 0x0000000dff0d723e */ /* 0x000fe200024050ff */
[----:B------:R1:W-:Y:S01]  /*6df0*/  STSM.16.M88.4 [R0], R8 ;  /* 0x0000000800007844 */ /* 0x0003e20000000200 */
[----:B------:R-:W-:Y:S02]  /*6e00*/  F2FP.TF32.F32.PACK_B R14, R14 ;  /* 0x0000000eff0e723e */ /* 0x000fe400024050ff */
[----:B------:R-:W-:Y:S05]  /*6e10*/  F2FP.TF32.F32.PACK_B R15, R15 ;  /* 0x0000000fff0f723e */ /* 0x000fea00024050ff */
[----:B------:R1:W-:Y:S01]  /*6e20*/  STSM.16.M88.4 [R2], R12 ;  /* 0x0000000c02007844 */ /* 0x0003e20000000200 */
[----:B------:R-:W-:Y:S01]  /*6e30*/  @!PT LDS RZ, [RZ] ;  /* 0x00000000fffff984 */ /* 0x000fe20000000800 */
[----:B------:R-:W-:Y:S01]  /*6e40*/  @!PT LDS RZ, [RZ] ;  /* 0x00000000fffff984 */ /* 0x000fe20000000800 */
[----:B------:R-:W-:Y:S01]  /*6e50*/  @!PT LDS RZ, [RZ] ;  /* 0x00000000fffff984 */ /* 0x000fe20000000800 */
[----:B------:R-:W-:Y:S01]  /*6e60*/  @!PT LDS RZ, [RZ] ;  /* 0x00000000fffff984 */ /* 0x000fe20000000800 */
[----:B------:R2:W-:Y:S07]  /*6e70*/  MEMBAR.ALL.CTA ;  /* 0x0000000000007992 */ /* 0x0005ee0000008000 */
[----:B--2---:R-:W2:Y:S02]  /*6e80*/  FENCE.VIEW.ASYNC.S ;  /* 0x00000000000073c6 */ /* 0x004ea40000000000 */
[----:B--2---:R-:W-:Y:S06]  /*6e90*/  BAR.SYNC.DEFER_BLOCKING 0x1, 0x80 ;  /* 0x0042000000007b1d */ /* 0x004fec0000010000 */
[----:B------:R-:W-:Y:S05]  /*6ea0*/  @P0 BRA `(.L_x_111) ;  /* 0x0000000000200947 */ /* 0x000fea0003800000 */
[----:B------:R-:W2:Y:S01]  /*6eb0*/  LDCU.64 UR6, c[0x0][0x348] ;  /* 0x00006900ff0677ac */ /* 0x000ea20008000a00 */
[----:B------:R-:W-:Y:S01]  /*6ec0*/  ULEA UR5, UR46, UR44, 0xd ;  /* 0x0000002c2e057291 */ /* 0x000fe2000f8e68ff */
[----:B------:R-:W-:Y:S03]  /*6ed0*/  UMOV UR51, UR36 ;  /* 0x0000002400337c82 */ /* 0x000fe60008000000 */
[----:B------:R-:W-:Y:S02]  /*6ee0*/  UIADD3 UR48, UPT, UPT, UR5, 0x400, URZ ;  /* 0x0000040005307890 */ /* 0x000fe4000fffe0ff */
[----:B--2---:R-:W-:Y:S04]  /*6ef0*/  UIADD3 UR4, UP0, UPT, UR6, 0x680, URZ ;  /* 0x0000068006047890 */ /* 0x004fe8000ff1e0ff */
[----:B------:R-:W-:Y:S09]  /*6f00*/  UIADD3.X UR5, UPT, UPT, URZ, UR7, URZ, UP0, !UPT ;  /* 0x00000007ff057290 */ /* 0x000ff200087fe4ff */
[----:B------:R2:W-:Y:S02]  /*6f10*/  UTMASTG.3D [UR48], [UR4] ;  /* 0x00000030040073b5 */ /* 0x0005e40008010000 */
[----:B--2---:R0:W-:Y:S02]  /*6f20*/  UTMACMDFLUSH ;  /* 0x00000000000079b7 */ /* 0x0041e40000000000 */
.L_x_111:
[----:B------:R-:W-:Y:S05]  /*6f30*/  BSYNC.RECONVERGENT B0 ;  /* 0x0000000000007941 */ /* 0x000fea0003800200 */
.L_x_110:
[----:B------:R-:W-:Y:S01]  /*6f40*/  UIADD3 UR47, UPT, UPT, UR46, 0x1, URZ ;  /* 0x000000012e2f7890 */ /* 0x000fe2000fffe0ff */
[----:B------:R-:W-:Y:S03]  /*6f50*/  BSSY.RECONVERGENT B0, `(.L_x_112) ;  /* 0x0000005000007945 */ /* 0x000fe60003800200 */
[----:B------:R-:W-:Y:S04]  /*6f60*/  UISETP.NE.AND UP0, UPT, UR47, 0x3, UPT ;  /* 0x000000032f00788c */ /* 0x000fe8000bf05270 */
[----:B------:R-:W-:Y:S01]  /*6f70*/  USEL UR45, UR47, URZ, UP0 ;  /* 0x000000ff2f2d7287 */ /* 0x000fe20008000000 */
[----:B------:R-:W-:Y:S11]  /*6f80*/  @P0 BRA `(.L_x_113) ;  /* 0x0000000000040947 */ /* 0x000ff60003800000 */
[----:B------:R-:W-:Y:S04]  /*6f90*/  DEPBAR.LE SB0, 0x1 ;  /* 0x000080400000791a */ /* 0x000fe80000000000 */
.L_x_113:
[----:B------:R-:W-:Y:S05]  /*6fa0*/  BSYNC.RECONVERGENT B0 ;  /* 0x0000000000007941 */ /* 0x000fea0003800200 */
.L_x_112:
[----:B------:R-:W-:Y:S01]  /*6fb0*/  BAR.SYNC.DEFER_BLOCKING 0x1, 0x80 ;  /* 0x0042000000007b1d */ /* 0x000fe20000010000 */
[----:B------:R-:W-:Y:S01]  /*6fc0*/  ISETP.NE.AND P1, PT, R70, RZ, PT ;  /* 0x000000ff4600720c */ /* 0x000fe20003f25270 */
[----:B------:R-:W-:Y:S01]  /*6fd0*/  UISETP.NE.AND UP0, UPT, UR53, URZ, UPT ;  /* 0x000000ff3500728c */ /* 0x000fe2000bf05270 */
[----:B-1----:R-:W-:Y:S11]  /*6fe0*/  LEA R2, R75, UR44, 0x3 ;  /* 0x0000002c4b027c11 */ /* 0x002ff6000f8e18ff */
[----:B------:R-:W-:Y:S01]  /*6ff0*/  @P1 SHF.L.U32 R3, R74, 0x1f, RZ ;  /* 0x0000001f4a031819 */ /* 0x000fe200000006ff */
[----:B------:R-:W-:Y:S06]  /*7000*/  BRA.U !UP0, `(.L_x_114) ;  /* 0x0000000108247547 */ /* 0x000fec000b800000 */
[----:B------:R-:W-:Y:S01]  /*7010*/  IMAD.U32 R4, RZ, RZ, UR52 ;  /* 0x00000034ff047e24 */ /* 0x000fe2000f8e00ff */
[----:B------:R-:W-:Y:S01]  /*7020*/  MOV R0, UR54 ;  /* 0x0000003600007c02 */ /* 0x000fe20008000f00 */
[----:B------:R-:W-:Y:S03]  /*7030*/  UIADD3 UR4, UPT, UPT, UR52, 0x1, URZ ;  /* 0x0000000134047890 */ /* 0x000fe6000fffe0ff */
[----:B------:R-:W-:Y:S01]  /*7040*/  @P1 LEA R4, R4, UR44, 0x3 ;  /* 0x0000002c04041c11 */ /* 0x000fe2000f8e18ff */
[----:B------:R-:W-:Y:S04]  /*7050*/  UISETP.NE.AND UP0, UPT, UR4, 0x3, UPT ;  /* 0x000000030400788c */ /* 0x000fe8000bf05270 */
[----:B------:R-:W-:Y:S01]  /*7060*/  @P1 VIADD R4, R4, 0xd8 ;  /* 0x000000d804041836 */ /* 0x000fe20000000000 */
[----:B------:R-:W-:Y:S04]  /*7070*/  USEL UR52, UR4, URZ, UP0 ;  /* 0x000000ff04347287 */ /* 0x000fe80008000000 */
[----:B------:R-:W-:Y:S04]  /*7080*/  @P1 PRMT R0, R0, 0x654, R4 ;  /* 0x0000065400001816 */ /* 0x000fe80000000004 */
[----:B------:R1:W-:Y:S04]  /*7090*/  @P1 SYNCS.ARRIVE.TRANS64.RED.A1T0 RZ, [R0+URZ], RZ ;  /* 0x000000ff00ff19a7 */ /* 0x0003e800081004ff */
.L_x_114:
[----:B------:R-:W2:Y:S01]  /*70a0*/  @P1 SYNCS.PHASECHK.TRANS64.TRYWAIT P0, [R2+URZ+0xc0], R3 ;  /* 0x0000c003020015a7 */ /* 0x000ea200080011ff */
[----:B------:R-:W-:Y:S01]  /*70b0*/  BSSY B1, `(.L_x_115) ;  /* 0x0000017000017945 */ /* 0x000fe20003800000 */
[----:B--2---:R-:W-:Y:S03]  /*70c0*/  @P1 SEL R76, RZ, 0x1, !P0 ;  /* 0x00000001ff4c1807 */ /* 0x004fe60004000000 */
[----:B------:R-:W-:Y:S05]  /*70d0*/  @!P1 BRA `(.L_x_116) ;  /* 0x0000000000509947 */ /* 0x000fea0003800000 */
[----:B------:R-:W-:Y:S01]  /*70e0*/  ISETP.NE.AND P1, PT, R77, RZ, PT ;  /* 0x000000ff4d00720c */ /* 0x000fe20003f25270 */
[----:B------:R-:W-:Y:S01]  /*70f0*/  BSSY B0, `(.L_x_117) ;  /* 0x000000a000007945 */ /* 0x000fe20003800000 */
[----:B------:R-:W-:Y:S11]  /*7100*/  ISETP.NE.AND P0, PT, R76, RZ, PT ;  /* 0x000000ff4c00720c */ /* 0x000ff60003f05270 */
[----:B------:R-:W-:Y:S05]  /*7110*/  @P1 IMAD R4, R75, 0x800, R52 ;  /* 0x000008004b041824 */ /* 0x000fea00078e0234 */
[----:B------:R-:W-:Y:S05]  /*7120*/  @P1 LEA R4, R4, UR44, 0x2 ;  /* 0x0000002c04041c11 */ /* 0x000fea000f8e10ff */
[--C-:B-1----:R-:W-:Y:S02]  /*7130*/  @P1 IMAD.IADD R0, R72, 0x1, R4.reuse ;  /* 0x0000000148001824 */ /* 0x102fe400078e0204 */
[----:B------:R-:W-:Y:S01]  /*7140*/  @P1 IMAD.IADD R3, R73, 0x1, R4 ;  /* 0x0000000149031824 */ /* 0x000fe200078e0204 */
[----:B------:R-:W-:Y:S06]  /*7150*/  @P0 BRA `(.L_x_118) ;  /* 0x00000000000c0947 */ /* 0x000fec0003800000 */
[----:B------:R-:W-:Y:S04]  /*7160*/  SHF.L.U32 R74, R74, 0x1f, RZ ;  /* 0x0000001f4a4a7819 */ /* 0x000fe800000006ff */
[----:B------:R-:W1:Y:S02]  /*7170*/  SYNCS.PHASECHK.TRANS64.TRYWAIT P0, [R2+URZ+0xc0], R74 ;  /* 0x0000c04a020075a7 */ /* 0x000e6400080011ff */
[----:B-1----:R-:W-:Y:S05]  /*7180*/  @!P0 BRA `(.L_x_119) ;  /* 0x00000018004c8947 */ /* 0x002fea0003800000 */
.L_x_118:
[----:B------:R-:W-:Y:S05]  /*7190*/  BSYNC B0 ;  /* 0x0000000000007941 */ /* 0x000fea0003800000 */
.L_x_117:
[----:B------:R-:W-:Y:S11]  /*71a0*/  ISETP.NE.AND P0, PT, R77, RZ, PT ;  /* 0x000000ff4d00720c */ /* 0x000ff60003f05270 */
[----:B------:R-:W-:Y:S02]  /*71b0*/  @!UPT UIADD3 URZ, UPT, UPT, URZ, URZ, URZ ;  /* 0x000000fffffff290 */ /* 0x000fe4000fffe0ff */
[----:B-1----:R-:W-:Y:S01]  /*71c0*/  @P0 IADD3 R2, PT, PT, R73, R0, RZ ;  /* 0x0000000049020210 */ /* 0x002fe20007ffe0ff */
[----:B------:R-:W-:Y:S05]  /*71d0*/  @P0 WARPSYNC.ALL ;  /* 0x0000000000000948 */ /* 0x000fea0003800000 */
[----:B------:R2:W3:Y:S04]  /*71e0*/  @P0 LDSM.16.M88.4 R44, [R4+0x400] ;  /* 0x00040000042c083b */ /* 0x0004e80000000200 */
[----:B------:R2:W4:Y:S04]  /*71f0*/  @P0 LDSM.16.M88.4 R40, [R3+0x400] ;  /* 0x000400000328083b */ /* 0x0005280000000200 */
[----:B------:R2:W1:Y:S04]  /*7200*/  @P0 LDSM.16.M88.4 R32, [R0+0x400] ;  /* 0x000400000020083b */ /* 0x0004680000000200 */
[----:B------:R2:W1:Y:S02]  /*7210*/  @P0 LDSM.16.M88.4 R36, [R2+0x400] ;  /* 0x000400000224083b */ /* 0x0004640000000200 */
.L_x_116:
[----:B------:R-:W-:Y:S05]  /*7220*/  BSYNC B1 ;  /* 0x0000000000017941 */ /* 0x000fea0003800000 */
.L_x_115:
[----:B-12---:R-:W-:Y:S05]  /*7230*/  VIADD R0, R25, 0x20 ;  /* 0x0000002019007836 */ /* 0x006fea0000000000 */
[----:B------:R-:W-:Y:S04]  /*7240*/  SHF.R.U32.HI R0, RZ, 0x15, R0 ;  /* 0x00000015ff007819 */ /* 0x000fe80000011600 */
[----:B------:R-:W-:Y:S11]  /*7250*/  LOP3.LUT P0, RZ, R0, 0x3, R54, 0x48, !PT ;  /* 0x0000000300ff7812 */ /* 0x000ff60007804836 */
[----:B------:R-:W-:Y:S02]  /*7260*/  @!UPT UIADD3 URZ, UPT, UPT, URZ, URZ, URZ ;  /* 0x000000fffffff290 */ /* 0x000fe4000fffe0ff */
[----:B------:R-:W-:Y:S05]  /*7270*/  @!P0 BRA `(.L_x_120) ;  /* 0x0000000000408947 */ /* 0x000fea0003800000 */
[----:B------:R-:W1:Y:S01]  /*7280*/  LDCU.64 UR8, c[0x4][0x70] ;  /* 0x01000e00ff0877ac */ /* 0x000e620008000a00 */
[----:B------:R-:W-:Y:S01]  /*7290*/  MOV R3, 0x0 ;  /* 0x0000000000037802 */ /* 0x000fe20000000f00 */
[----:B------:R-:W-:Y:S02]  /*72a0*/  HFMA2 R12, -RZ, RZ, 0, 5.9604644775390625e-08 ;  /* 0x00000001ff0c7431 */ /* 0x000fe400000001ff */
[----:B------:R-:W-:Y:S02]  /*72b0*/  IMAD.MOV.U32 R8, RZ, RZ, 0x192 ;  /* 0x00000192ff087424 */ /* 0x000fe400078e00ff */
[----:B------:R-:W-:Y:S01]  /*72c0*/  IMAD.MOV.U32 R13, RZ, RZ, RZ ;  /* 0x000000ffff0d7224 */ /* 0x000fe200078e00ff */
[----:B------:R-:W2:Y:S01]  /*72d0*/  LDCU.64 UR6, c[0x4][0x78] ;  /* 0x01000f00ff0677ac */ /* 0x000ea20008000a00 */
[----:B------:R-:W3:Y:S01]  /*72e0*/  LDC.64 R2, c[0x4][R3] ;  /* 0x0100000003027b82 */ /* 0x000ee20000000a00 */
[----:B------:R-:W5:Y:S01]  /*72f0*/  LDCU.64 UR4, c[0x4][0x10] ;  /* 0x01000200ff0477ac */ /* 0x000f620008000a00 */
[----:B-1----:R-:W-:Y:S01]  /*7300*/  MOV R5, UR9 ;  /* 0x0000000900057c02 */ /* 0x002fe20008000f00 */
[----:B------:R-:W-:Y:S01]  /*7310*/  IMAD.U32 R4, RZ, RZ, UR8 ;  /* 0x00000008ff047e24 */ /* 0x000fe2000f8e00ff */
[----:B--2---:R-:W-:Y:S01]  /*7320*/  MOV R7, UR7 ;  /* 0x0000000700077c02 */ /* 0x004fe20008000f00 */
[----:B------:R-:W-:Y:S01]  /*7330*/  IMAD.U32 R6, RZ, RZ, UR6 ;  /* 0x00000006ff067e24 */ /* 0x000fe2000f8e00ff */
[----:B-----5:R-:W-:Y:S01]  /*7340*/  MOV R11, UR5 ;  /* 0x00000005000b7c02 */ /* 0x020fe20008000f00 */
[----:B------:R-:W-:Y:S02]  /*7350*/  IMAD.U32 R10, RZ, RZ, UR4 ;  /* 0x00000004ff0a7e24 */ /* 0x000fe4000f8e00ff */
[----:B------:R-:W-:Y:S07]  /*7360*/  LEPC R20, `(.L_x_120) ;  /* 0x000000001014794e */ /* 0x000fee0000000000 */
[----:B---34-:R-:W-:Y:S05]  /*7370*/  CALL.ABS.NOINC R2 ;  /* 0x0000000002007343 */ /* 0x018fea0003c00000 */
.L_x_120:
[----:B------:R-:W-:Y:S01]  /*7380*/  ISETP.NE.AND P0, PT, R64, RZ, PT ;  /* 0x000000ff4000720c */ /* 0x000fe20003f05270 */
[----:B------:R-:W-:Y:S05]  /*7390*/  WARPSYNC.ALL ;  /* 0x0000000000007948 */ /* 0x000fea0003800000 */
[----:B------:R-:W-:Y:S01]  /*73a0*/  R2UR UR4, R25 ;  /* 0x00000000190472ca */ /* 0x000fe200000e0000 */
[----:B------:R-:W-:Y:S01]  /*73b0*/  BSSY.RECONVERGENT B0, `(.L_x_121) ;  /* 0x0000063000007945 */ /* 0x000fe20003800200 */
[----:B---3--:R-:W-:Y:S02]  /*73c0*/  LOP3.LUT R0, R44, 0xffffe000, RZ, 0xc0, !PT ;  /* 0xffffe0002c007812 */ /* 0x008fe400078ec0ff */
[----:B------:R-:W-:Y:S02]  /*73d0*/  LOP3.LUT R2, R45, 0xffffe000, RZ, 0xc0, !PT ;  /* 0xffffe0002d027812 */ /* 0x000fe400078ec0ff */
[----:B------:R-:W-:Y:S02]  /*73e0*/  LOP3.LUT R3, R46, 0xffffe000, RZ, 0xc0, !PT ;  /* 0xffffe0002e037812 */ /* 0x000fe400078ec0ff */
[----:B------:R-:W-:Y:S02]  /*73f0*/  LOP3.LUT R20, R47, 0xffffe000, RZ, 0xc0, !PT ;  /* 0xffffe0002f147812 */ /* 0x000fe400078ec0ff */
[----:B----4-:R-:W-:Y:S02]  /*7400*/  LOP3.LUT R21, R40, 0xffffe000, RZ, 0xc0, !PT ;  /* 0xffffe00028157812 */ /* 0x010fe400078ec0ff */
[----:B------:R-:W-:Y:S01]  /*7410*/  LOP3.LUT R25, R41, 0xffffe000, RZ, 0xc0, !PT ;  /* 0xffffe00029197812 */ /* 0x000fe200078ec0ff */
[----:B------:R-:W1:Y:S01]  /*7420*/  LDTM.16dp128bit.x8 R4, tmem[UR4+0x20] ;  /* 0x00002004000479ee */ /* 0x000e620008180000 */
[----:B------:R-:W-:Y:S01]  /*7430*/  R2UR UR4, R71 ;  /* 0x00000000470472ca */ /* 0x000fe200000e0000 */
[----:B------:R-:W-:Y:S01]  /*7440*/  NOP ;  /* 0x0000000000007918 */ /* 0x000fe20000000000 */
[----:B------:R-:W-:Y:S02]  /*7450*/  LOP3.LUT R27, R42, 0xffffe000, RZ, 0xc0, !PT ;  /* 0xffffe0002a1b7812 */ /* 0x000fe400078ec0ff */
[----:B------:R-:W-:Y:S02]  /*7460*/  LOP3.LUT R28, R43, 0xffffe000, RZ, 0xc0, !PT ;  /* 0xffffe0002b1c7812 */ /* 0x000fe400078ec0ff */
[----:B------:R-:W-:Y:S02]  /*7470*/  LOP3.LUT R29, R32, 0xffffe000, RZ, 0xc0, !PT ;  /* 0xffffe000201d7812 */ /* 0x000fe400078ec0ff */
[----:B------:R-:W-:Y:S02]  /*7480*/  LOP3.LUT R30, R33, 0xffffe000, RZ, 0xc0, !PT ;  /* 0xffffe000211e7812 */ /* 0x000fe400078ec0ff */
[----:B------:R-:W-:Y:S02]  /*7490*/  LOP3.LUT R31, R34, 0xffffe000, RZ, 0xc0, !PT ;  /* 0xffffe000221f7812 */ /* 0x000fe400078ec0ff */
[----:B------:R-:W-:Y:S01]  /*74a0*/  LOP3.LUT R32, R35, 0xffffe000, RZ, 0xc0, !PT ;  /* 0xffffe00023207812 */ /* 0x000fe200078ec0ff */
[----:B------:R-:W-:Y:S01]  /*74b0*/  UIADD3 UR4, UPT, UPT, UR4, 0x140, URZ ;  /* 0x0000014004047890 */ /* 0x000fe2000fffe0ff */
[----:B------:R-:W-:Y:S02]  /*74c0*/  LOP3.LUT R33, R36, 0xffffe000, RZ, 0xc0, !PT ;  /* 0xffffe00024217812 */ /* 0x000fe400078ec0ff */
[----:B------:R-:W-:Y:S01]  /*74d0*/  LOP3.LUT R34, R37, 0xffffe000, RZ, 0xc0, !PT ;  /* 0xffffe00025227812 */ /* 0x000fe200078ec0ff */
[----:B------:R-:W-:Y:S01]  /*74e0*/  UPRMT UR4, UR54, 0x654, UR4 ;  /* 0x0000065436047896 */ /* 0x000fe20008000004 */
[----:B------:R-:W-:Y:S02]  /*74f0*/  LOP3.LUT R35, R38, 0xffffe000, RZ, 0xc0, !PT ;  /* 0xffffe00026237812 */ /* 0x000fe400078ec0ff */
[----:B------:R-:W-:Y:S01]  /*7500*/  LOP3.LUT R36, R39, 0xffffe000, RZ, 0xc0, !PT ;  /* 0xffffe00027247812 */ /* 0x000fe200078ec0ff */
[C---:B-1----:R-:W-:Y:S01]  /*7510*/  FMUL R4, R24.reuse, R4 ;  /* 0x0000000418047220 */ /* 0x042fe20000400000 */
[C---:B------:R-:W-:Y:S01]  /*7520*/  FMUL R5, R24.reuse, R5 ;  /* 0x0000000518057220 */ /* 0x040fe20000400000 */
[C---:B------:R-:W-:Y:S01]  /*7530*/  FMUL R6, R24.reuse, R6 ;  /* 0x0000000618067220 */ /* 0x040fe20000400000 */
[----:B------:R-:W-:Y:S01]  /*7540*/  FMUL R7, R24, R7 ;  /* 0x0000000718077220 */ /* 0x000fe20000400000 */
[----:B------:R-:W-:Y:S01]  /*7550*/  FFMA R4, R26, R0, R4 ;  /* 0x000000001a047223 */ /* 0x000fe20000000004 */
[----:B------:R-:W-:Y:S02]  /*7560*/  IMAD.U32 R0, RZ, RZ, UR45 ;  /* 0x0000002dff007e24 */ /* 0x000fe4000f8e00ff */
[----:B------:R-:W-:Y:S01]  /*7570*/  FMUL R8, R24, R8 ;  /* 0x0000000818087220 */ /* 0x000fe20000400000 */
[----:B------:R-:W-:Y:S01]  /*7580*/  FFMA R5, R26, R2, R5 ;  /* 0x000000021a057223 */ /* 0x000fe20000000005 */
[----:B------:R-:W-:Y:S01]  /*7590*/  FMUL R9, R24, R9 ;  /* 0x0000000918097220 */ /* 0x000fe20000400000 */
[----:B------:R-:W-:Y:S01]  /*75a0*/  F2FP.TF32.F32.PACK_B R4, R4 ;  /* 0x00000004ff04723e */ /* 0x000fe200024050ff */
[----:B------:R-:W-:Y:S01]  /*75b0*/  FFMA R6, R26, R3, R6 ;  /* 0x000000031a067223 */ /* 0x000fe20000000006 */
[----:B------:R-:W-:Y:S01]  /*75c0*/  FMUL R10, R24, R10 ;  /* 0x0000000a180a7220 */ /* 0x000fe20000400000 */
[----:B------:R-:W-:Y:S01]  /*75d0*/  F2FP.TF32.F32.PACK_B R5, R5 ;  /* 0x00000005ff05723e */ /* 0x000fe200024050ff */
[----:B------:R-:W-:Y:S01]  /*75e0*/  FFMA R7, R26, R20, R7 ;  /* 0x000000141a077223 */ /* 0x000fe20000000007 */
[----:B------:R-:W-:Y:S01]  /*75f0*/  IMAD R0, R0, 0x800, R52 ;  /* 0x0000080000007824 */ /* 0x000fe200078e0234 */
[----:B------:R-:W-:Y:S01]  /*7600*/  F2FP.TF32.F32.PACK_B R6, R6 ;  /* 0x00000006ff06723e */ /* 0x000fe200024050ff */
[----:B------:R-:W-:Y:S01]  /*7610*/  FMUL R11, R24, R11 ;  /* 0x0000000b180b7220 */ /* 0x000fe20000400000 */
[----:B------:R-:W-:Y:S01]  /*7620*/  FFMA R8, R26, R21, R8 ;  /* 0x000000151a087223 */ /* 0x000fe20000000008 */
[----:B------:R-:W-:Y:S01]  /*7630*/  F2FP.TF32.F32.PACK_B R7, R7 ;  /* 0x00000007ff07723e */ /* 0x000fe200024050ff */
[----:B------:R-:W-:Y:S01]  /*7640*/  FMUL R12, R24, R12 ;  /* 0x0000000c180c7220 */ /* 0x000fe20000400000 */
[----:B------:R-:W-:Y:S01]  /*7650*/  LEA R0, R0, UR44, 0x2 ;  /* 0x0000002c00007c11 */ /* 0x000fe2000f8e10ff */
[----:B------:R-:W-:Y:S01]  /*7660*/  FFMA R9, R26, R25, R9 ;  /* 0x000000191a097223 */ /* 0x000fe20000000009 */
[----:B------:R-:W-:Y:S01]  /*7670*/  FMUL R13, R24, R13 ;  /* 0x0000000d180d7220 */ /* 0x000fe20000400000 */
        /* <DEDUP_REMOVED lines=12> */
[C---:B------:R-:W-:Y:S01]  /*7740*/  IADD3 R2, PT, PT, R73.reuse, 0x400, R0 ;  /* 0x0000040049027810 */ /* 0x040fe20007ffe000 */
[C---:B------:R-:W-:Y:S01]  /*7750*/  FFMA R16, R26.reuse, R33, R16 ;  /* 0x000000211a107223 */ /* 0x040fe20000000010 */
[----:B------:R-:W-:Y:S01]  /*7760*/  F2FP.TF32.F32.PACK_B R8, R8 ;  /* 0x00000008ff08723e */ /* 0x000fe200024050ff */
[----:B------:R-:W-:Y:S01]  /*7770*/  SYNCS.ARRIVE.TRANS64.RED.A1T0 RZ, [UR4], RZ ;  /* 0x000000ffffff79a7 */ /* 0x000fe20008100404 */
[----:B------:R1:W-:Y:S01]  /*7780*/  STSM.16.M88.4 [R0+0x400], R4 ;  /* 0x0004000400007844 */ /* 0x0003e20000000200 */
[----:B------:R-:W-:Y:S01]  /*7790*/  F2FP.TF32.F32.PACK_B R9, R9 ;  /* 0x00000009ff09723e */ /* 0x000fe200024050ff */
[C---:B------:R-:W-:Y:S01]  /*77a0*/  FFMA R17, R26.reuse, R34, R17 ;  /* 0x000000221a117223 */ /* 0x040fe20000000011 */
[----:B------:R-:W-:Y:S01]  /*77b0*/  F2FP.TF32.F32.PACK_B R10, R10 ;  /* 0x0000000aff0a723e */ /* 0x000fe200024050ff */
[C---:B------:R-:W-:Y:S01]  /*77c0*/  FFMA R18, R26.reuse, R35, R18 ;  /* 0x000000231a127223 */ /* 0x040fe20000000012 */
[----:B------:R-:W-:Y:S01]  /*77d0*/  F2FP.TF32.F32.PACK_B R11, R11 ;  /* 0x0000000bff0b723e */ /* 0x000fe200024050ff */
[----:B------:R-:W-:Y:S01]  /*77e0*/  FFMA R19, R26, R36, R19 ;  /* 0x000000241a137223 */ /* 0x000fe20000000013 */
[----:B------:R-:W-:Y:S02]  /*77f0*/  IADD3 R72, PT, PT, R72, 0x400, R0 ;  /* 0x0000040048487810 */ /* 0x000fe40007ffe000 */
[----:B------:R-:W-:Y:S01]  /*7800*/  F2FP.TF32.F32.PACK_B R12, R12 ;  /* 0x0000000cff0c723e */ /* 0x000fe200024050ff */
        /* <DEDUP_REMOVED lines=20> */
[----:B------:R-:W-:Y:S02]  /*7950*/  ULEA UR5, UR45, UR44, 0xd ;  /* 0x0000002c2d057291 */ /* 0x000fe4000f8e68ff */
[----:B------:R-:W-:Y:S02]  /*7960*/  UIADD3 UR9, UPT, UPT, UR49, 0x20, URZ ;  /* 0x0000002031097890 */ /* 0x000fe4000fffe0ff */
[----:B------:R-:W-:Y:S01]  /*7970*/  UIADD3 UR8, UPT, UPT, UR5, 0x400, URZ ;  /* 0x0000040005087890 */ /* 0x000fe2000fffe0ff */
[----:B------:R-:W-:Y:S01]  /*7980*/  UMOV UR10, UR50 ;  /* 0x00000032000a7c82 */ /* 0x000fe20008000000 */
[----:B------:R-:W-:Y:S01]  /*7990*/  UMOV UR11, UR36 ;  /* 0x00000024000b7c82 */ /* 0x000fe20008000000 */
[----:B--2---:R-:W-:Y:S04]  /*79a0*/  UIADD3 UR4, UP0, UPT, UR6, 0x680, URZ ;  /* 0x0000068006047890 */ /* 0x004fe8000ff1e0ff */
[----:B------:R-:W-:Y:S09]  /*79b0*/  UIADD3.X UR5, UPT, UPT, URZ, UR7, URZ, UP0, !UPT ;  /* 0x00000007ff057290 */ /* 0x000ff200087fe4ff */
[----:B------:R2:W-:Y:S02]  /*79c0*/  UTMASTG.3D [UR8], [UR4] ;  /* 0x00000008040073b5 */ /* 0x0005e40008010000 */
[----:B--2---:R0:W-:Y:S02]  /*79d0*/  UTMACMDFLUSH ;  /* 0x00000000000079b7 */ /* 0x0041e40000000000 */
.L_x_122:
[----:B------:R-:W-:Y:S05]  /*79e0*/  BSYNC.RECONVERGENT B0 ;  /* 0x0000000000007941 */ /* 0x000fea0003800200 */
.L_x_121:
[----:B------:R-:W-:Y:S01]  /*79f0*/  UIADD3 UR4, UPT, UPT, UR45, 0x1, URZ ;  /* 0x000000012d047890 */ /* 0x000fe2000fffe0ff */
[----:B------:R-:W-:Y:S03]  /*7a00*/  BSSY.RECONVERGENT B0, `(.L_x_123) ;  /* 0x0000008000007945 */ /* 0x000fe60003800200 */
[----:B------:R-:W-:Y:S04]  /*7a10*/  UISETP.NE.AND UP0, UPT, UR4, 0x3, UPT ;  /* 0x000000030400788c */ /* 0x000fe8000bf05270 */
[----:B------:R-:W-:Y:S02]  /*7a20*/  UISETP.EQ.XOR UP1, UPT, UR47, 0x3, !UP0 ;  /* 0x000000032f00788c */ /* 0x000fe4000c722a70 */
[----:B------:R-:W-:Y:S02]  /*7a30*/  USEL UR46, UR4, URZ, UP0 ;  /* 0x000000ff042e7287 */ /* 0x000fe40008000000 */
[----:B------:R-:W-:Y:S04]  /*7a40*/  USEL UR5, URZ, 0x1, !UP1 ;  /* 0x00000001ff057887 */ /* 0x000fe8000c800000 */
[----:B------:R-:W-:Y:S01]  /*7a50*/  ULOP3.LUT UR55, UR55, UR5, URZ, 0x3c, !UPT ;  /* 0x0000000537377292 */ /* 0x000fe2000f8e3cff */
[----:B------:R-:W-:Y:S11]  /*7a60*/  @P0 BRA `(.L_x_124) ;  /* 0x0000000000040947 */ /* 0x000ff60003800000 */
[----:B------:R-:W-:Y:S04]  /*7a70*/  DEPBAR.LE SB0, 0x1 ;  /* 0x000080400000791a */ /* 0x000fe80000000000 */
.L_x_124:
[----:B------:R-:W-:Y:S05]  /*7a80*/  BSYNC.RECONVERGENT B0 ;  /* 0x0000000000007941 */ /* 0x000fea0003800200 */
.L_x_123:
[----:B------:R-:W-:Y:S01]  /*7a90*/  BAR.SYNC.DEFER_BLOCKING 0x1, 0x80 ;  /* 0x0042000000007b1d */ /* 0x000fe20000010000 */
[----:B------:R-:W-:Y:S01]  /*7aa0*/  UISETP.NE.AND UP0, UPT, UR53, -0x2, UPT ;  /* 0xfffffffe3500788c */ /* 0x000fe2000bf05270 */
[----:B------:R-:W-:Y:S08]  /*7ab0*/  IADD3 R22, PT, PT, R22, 0x1, RZ ;  /* 0x0000000116167810 */ /* 0x000ff00007ffe0ff */
[----:B------:R-:W-:Y:S05]  /*7ac0*/  BRA.U !UP0, `(.L_x_125) ;  /* 0x0000000108287547 */ /* 0x000fea000b800000 */
[----:B------:R-:W-:Y:S01]  /*7ad0*/  ISETP.NE.AND P0, PT, R70, RZ, PT ;  /* 0x000000ff4600720c */ /* 0x000fe20003f05270 */
[----:B-1----:R-:W-:Y:S01]  /*7ae0*/  IMAD.U32 R2, RZ, RZ, UR52 ;  /* 0x00000034ff027e24 */ /* 0x002fe2000f8e00ff */
[----:B------:R-:W-:Y:S01]  /*7af0*/  UIADD3 UR4, UPT, UPT, UR52, 0x1, URZ ;  /* 0x0000000134047890 */ /* 0x000fe2000fffe0ff */
[----:B------:R-:W-:Y:S03]  /*7b00*/  IMAD.U32 R0, RZ, RZ, UR54 ;  /* 0x00000036ff007e24 */ /* 0x000fe6000f8e00ff */
[----:B------:R-:W-:Y:S04]  /*7b10*/  UISETP.NE.AND UP0, UPT, UR4, 0x3, UPT ;  /* 0x000000030400788c */ /* 0x000fe8000bf05270 */
[----:B------:R-:W-:Y:S03]  /*7b20*/  USEL UR52, UR4, URZ, UP0 ;  /* 0x000000ff04347287 */ /* 0x000fe60008000000 */
[----:B------:R-:W-:Y:S05]  /*7b30*/  @P0 LEA R2, R2, UR44, 0x3 ;  /* 0x0000002c02020c11 */ /* 0x000fea000f8e18ff */
[----:B------:R-:W-:Y:S05]  /*7b40*/  @P0 VIADD R2, R2, 0xd8 ;  /* 0x000000d802020836 */ /* 0x000fea0000000000 */
[----:B------:R-:W-:Y:S04]  /*7b50*/  @P0 PRMT R0, R0, 0x654, R2 ;  /* 0x0000065400000816 */ /* 0x000fe80000000002 */
[----:B------:R2:W-:Y:S03]  /*7b60*/  @P0 SYNCS.ARRIVE.TRANS64.RED.A1T0 RZ, [R0+URZ], RZ ;  /* 0x000000ff00ff09a7 */ /* 0x0005e600081004ff */
.L_x_125:
[----:B------:R-:W-:Y:S01]  /*7b70*/  R2UR UR6, R69 ;  /* 0x00000000450672ca */ /* 0x000fe200000e0000 */
[----:B------:R-:W-:Y:S01]  /*7b80*/  UIADD3 UR53, UPT, UPT, UR53, 0x2, URZ ;  /* 0x0000000235357890 */ /* 0x000fe2000fffe0ff */
[----:B------:R-:W-:Y:S02]  /*7b90*/  R2UR UR5, R55 ;  /* 0x00000000370572ca */ /* 0x000fe400000e0000 */
[----:B------:R-:W-:Y:S02]  /*7ba0*/  R2UR UR4, R56 ;  /* 0x00000000380472ca */ /* 0x000fe400000e0000 */
[----:B------:R-:W-:Y:S02]  /*7bb0*/  R2UR UR36, R67 ;  /* 0x00000000432472ca */ /* 0x000fe400000e0000 */
[----:B------:R-:W-:Y:S02]  /*7bc0*/  ISETP.NE.AND P0, PT, R59, 0x2, PT ;  /* 0x000000023b00780c */ /* 0x000fe40003f05270 */
[----:B------:R-:W-:Y:S02]  /*7bd0*/  ISETP.NE.AND P1, PT, R22, 0x4, PT ;  /* 0x000000041600780c */ /* 0x000fe40003f25270 */
[----:B-1----:R-:W-:Y:S01]  /*7be0*/  SEL R2, RZ, 0x1, P0 ;  /* 0x00000001ff027807 */ /* 0x002fe20000000000 */
[----:B------:R-:W-:Y:S01]  /*7bf0*/  UISETP.NE.AND UP0, UPT, UR6, URZ, UPT ;  /* 0x000000ff0600728c */ /* 0x000fe2000bf05270 */
[----:B--2---:R-:W-:Y:S01]  /*7c00*/  SEL R0, RZ, 0x1, P1 ;  /* 0x00000001ff007807 */ /* 0x004fe20000800000 */
[----:B------:R-:W-:Y:S01]  /*7c10*/  UIADD3 UR30, UPT, UPT, UR37, UR5, URZ ;  /* 0x00000005251e7290 */ /* 0x000fe2000fffe0ff */
[----:B------:R-:W-:Y:S01]  /*7c20*/  LOP3.LUT R60, R60, R2, RZ, 0x3c, !PT ;  /* 0x000000023c3c7212 */ /* 0x000fe200078e3cff */
[----:B------:R-:W-:Y:S01]  /*7c30*/  UIADD3 UR26, UPT, UPT, UR38, UR4, URZ ;  /* 0x00000004261a7290 */ /* 0x000fe2000fffe0ff */
[----:B------:R-:W-:Y:S02]  /*7c40*/  LOP3.LUT R61, R61, R0, RZ, 0x3c, !PT ;  /* 0x000000003d3d7212 */ /* 0x000fe400078e3cff */
[----:B------:R-:W-:Y:S02]  /*7c50*/  SEL R59, R59, RZ, P0 ;  /* 0x000000ff3b3b7207 */ /* 0x000fe40000000000 */
[----:B------:R-:W-:Y:S01]  /*7c60*/  SEL R22, R22, RZ, P1 ;  /* 0x000000ff16167207 */ /* 0x000fe20000800000 */
[----:B------:R-:W-:Y:S06]  /*7c70*/  BRA.U UP0, `(.L_x_126) ;  /* 0xffffffd900b07547 */ /* 0x000fec000b83ffff */
[----:B------:R-:W-:-:S13]  /*7c80*/  R2UR UR4, R57 ;  /* 0x00000000390472ca */ /* 0x000fda00000e0000 */
[----:B------:R-:W-:-:S09]  /*7c90*/  UISETP.NE.AND UP0, UPT, UR4, URZ, UPT ;  /* 0x000000ff0400728c */ /* 0x000fd2000bf05270 */
[----:B------:R-:W-:Y:S05]  /*7ca0*/  BRA.U !UP0, `(.L_x_127) ;  /* 0x0000000108487547 */ /* 0x000fea000b800000 */
[----:B------:R-:W1:Y:S02]  /*7cb0*/  LDCU.64 UR4, c[0x0][0x890] ;  /* 0x00011200ff0477ac */ /* 0x000e640008000a00 */
[----:B-1----:R-:W-:-:S04]  /*7cc0*/  UISETP.NE.U32.AND UP0, UPT, UR4, URZ, UPT ;  /* 0x000000ff0400728c */ /* 0x002fc8000bf05070 */
[----:B------:R-:W-:-:S09]  /*7cd0*/  UISETP.NE.AND.EX UP0, UPT, UR5, URZ, UPT, UP0 ;  /* 0x000000ff0500728c */ /* 0x000fd2000bf05300 */
[----:B------:R-:W-:Y:S05]  /*7ce0*/  BRA.U UP0, `(.L_x_128) ;  /* 0x00000001000c7547 */ /* 0x000fea000b800000 */
[----:B------:R-:W-:-:S13]  /*7cf0*/  FSETP.NEU.AND P0, PT, R26, RZ, PT ;  /* 0x000000ff1a00720b */ /* 0x000fda0003f0d000 */
[----:B------:R-:W-:Y:S05]  /*7d00*/  @!P0 EXIT ;  /* 0x000000000000894d */ /* 0x000fea0003800000 */
[----:B------:R-:W-:Y:S05]  /*7d10*/  BRA `(.L_x_127) ;  /* 0x00000000002c7947 */ /* 0x000fea0003800000 */
.L_x_128:
[----:B------:R-:W-:Y:S01]  /*7d20*/  ISETP.NE.AND P0, PT, R58, RZ, PT ;  /* 0x000000ff3a00720c */ /* 0x000fe20003f05270 */
[----:B------:R-:W-:-:S12]  /*7d30*/  BSSY.RECONVERGENT B0, `(.L_x_127) ;  /* 0x0000009000007945 */ /* 0x000fd80003800200 */
[----:B------:R-:W-:Y:S05]  /*7d40*/  @P0 BRA `(.L_x_129) ;  /* 0x0000000000140947 */ /* 0x000fea0003800000 */
[----:B------:R-:W1:Y:S02]  /*7d50*/  LDCU.64 UR4, c[0x0][0x888] ;  /* 0x00011100ff0477ac */ /* 0x000e640008000a00 */
[----:B-1----:R-:W-:-:S04]  /*7d60*/  ISETP.NE.U32.AND P0, PT, RZ, UR4, PT ;  /* 0x00000004ff007c0c */ /* 0x002fc8000bf05070 */
[----:B------:R-:W-:-:S13]  /*7d70*/  ISETP.NE.AND.EX P0, PT, RZ, UR5, PT, P0 ;  /* 0x00000005ff007c0c */ /* 0x000fda000bf05300 */
[----:B------:R-:W-:Y:S05]  /*7d80*/  @!P0 EXIT ;  /* 0x000000000000894d */ /* 0x000fea0003800000 */
[----:B------:R-:W-:Y:S05]  /*7d90*/  BRA `(.L_x_130) ;  /* 0x0000000000087947 */ /* 0x000fea0003800000 */
.L_x_129:
[----:B------:R-:W-:-:S13]  /*7da0*/  FSETP.NEU.AND P0, PT, R26, RZ, PT ;  /* 0x000000ff1a00720b */ /* 0x000fda0003f0d000 */
[----:B------:R-:W-:Y:S05]  /*7db0*/  @!P0 EXIT ;  /* 0x000000000000894d */ /* 0x000fea0003800000 */
.L_x_130:
[----:B------:R-:W-:Y:S05]  /*7dc0*/  BSYNC.RECONVERGENT B0 ;  /* 0x0000000000007941 */ /* 0x000fea0003800200 */
.L_x_127:
[----:B------:R-:W-:Y:S01]  /*7dd0*/  ULEA UR4, UR52, UR44, 0x3 ;  /* 0x0000002c34047291 */ /* 0x000fe2000f8e18ff */
[----:B------:R-:W-:-:S04]  /*7de0*/  DEPBAR.LE SB0, 0x0 ;  /* 0x000080000000791a */ /* 0x000fc80000000000 */
[----:B------:R-:W-:-:S04]  /*7df0*/  UIADD3 UR4, UPT, UPT, UR4, 0xd8, URZ ;  /* 0x000000d804047890 */ /* 0x000fc8000fffe0ff */
[----:B------:R-:W-:-:S09]  /*7e00*/  UPRMT UR4, UR54, 0x654, UR4 ;  /* 0x0000065436047896 */ /* 0x000fd20008000004 */
[----:B------:R-:W-:Y:S01]  /*7e10*/  SYNCS.ARRIVE.TRANS64.RED.A1T0 RZ, [UR4], RZ ;  /* 0x000000ffffff79a7 */ /* 0x000fe20008100404 */
[----:B------:R-:W-:Y:S05]  /*7e20*/  EXIT ;  /* 0x000000000000794d */ /* 0x000fea0003800000 */
.L_x_25:
[----:B---3--:R3:W4:Y:S02]  /*7e30*/  SYNCS.PHASECHK.TRANS64.TRYWAIT P0, [R0+URZ+0x170], R2 ;  /* 0x00017002000075a7 */ /* 0x00872400080011ff */
[----:B----4-:R-:W-:Y:S05]  /*7e40*/  @!P0 NANOSLEEP.SYNCS 0x989680 ;  /* 0x009896800000895d */ /* 0x010fea0003900000 */
[----:B------:R-:W4:Y:S02]  /*7e50*/  @!P0 SYNCS.PHASECHK.TRANS64 P0, [R0+URZ+0x170], R2 ;  /* 0x00017002000085a7 */ /* 0x000f2400080010ff */
[----:B----4-:R-:W-:Y:S05]  /*7e60*/  @!P0 BRA `(.L_x_25) ;  /* 0xfffffffc00f08947 */ /* 0x010fea000383ffff */
[----:B------:R-:W-:Y:S05]  /*7e70*/  BRA `(.L_x_131) ;  /* 0xffffff9800c87947 */ /* 0x000fea000383ffff */
.L_x_28:
[----:B--2---:R-:W-:-:S07]  /*7e80*/  MOV R0, UR33 ;  /* 0x0000002100007c02 */ /* 0x004fce0008000f00 */
.L_x_132:
[----:B--2---:R2:W3:Y:S02]  /*7e90*/  SYNCS.PHASECHK.TRANS64.TRYWAIT P0, [R0+URZ+0x60], R3 ;  /* 0x00006003000075a7 */ /* 0x0044e400080011ff */
[----:B---3--:R-:W-:Y:S05]  /*7ea0*/  @!P0 NANOSLEEP.SYNCS 0x989680 ;  /* 0x009896800000895d */ /* 0x008fea0003900000 */
[----:B------:R-:W3:Y:S02]  /*7eb0*/  @!P0 SYNCS.PHASECHK.TRANS64 P0, [R0+URZ+0x60], R3 ;  /* 0x00006003000085a7 */ /* 0x000ee400080010ff */
[----:B---3--:R-:W-:Y:S05]  /*7ec0*/  @!P0 BRA `(.L_x_132) ;  /* 0xfffffffc00f08947 */ /* 0x008fea000383ffff */
[----:B------:R-:W-:Y:S05]  /*7ed0*/  BRA `(.L_x_27) ;  /* 0xffffff9c00107947 */ /* 0x000fea000383ffff */
.L_x_35:
[----:B-1----:R-:W-:-:S07]  /*7ee0*/  MOV R0, UR17 ;  /* 0x0000001100007c02 */ /* 0x002fce0008000f00 */
.L_x_133:
[----:B-1----:R1:W2:Y:S02]  /*7ef0*/  SYNCS.PHASECHK.TRANS64.TRYWAIT P0, [R0+URZ+0x60], R3 ;  /* 0x00006003000075a7 */ /* 0x0022a400080011ff */
[----:B--2---:R-:W-:Y:S05]  /*7f00*/  @!P0 NANOSLEEP.SYNCS 0x989680 ;  /* 0x009896800000895d */ /* 0x004fea0003900000 */
[----:B------:R-:W2:Y:S02]  /*7f10*/  @!P0 SYNCS.PHASECHK.TRANS64 P0, [R0+URZ+0x60], R3 ;  /* 0x00006003000085a7 */ /* 0x000ea400080010ff */
[----:B--2---:R-:W-:Y:S05]  /*7f20*/  @!P0 BRA `(.L_x_133) ;  /* 0xfffffffc00f08947 */ /* 0x004fea000383ffff */
[----:B------:R-:W-:Y:S05]  /*7f30*/  BRA `(.L_x_34) ;  /* 0xffffff9c00d07947 */ /* 0x000fea000383ffff */
.L_x_40:
[----:B-1----:R1:W2:Y:S02]  /*7f40*/  SYNCS.PHASECHK.TRANS64.TRYWAIT P0, [R3+URZ+0x100], R0 ;  /* 0x00010000030075a7 */ /* 0x0022a400080011ff */
[----:B--2---:R-:W-:Y:S05]  /*7f50*/  @!P0 NANOSLEEP.SYNCS 0x989680 ;  /* 0x009896800000895d */ /* 0x004fea0003900000 */
[----:B------:R-:W2:Y:S02]  /*7f60*/  @!P0 SYNCS.PHASECHK.TRANS64 P0, [R3+URZ+0x100], R0 ;  /* 0x00010000030085a7 */ /* 0x000ea400080010ff */
[----:B--2---:R-:W-:Y:S05]  /*7f70*/  @!P0 BRA `(.L_x_40) ;  /* 0xfffffffc00f08947 */ /* 0x004fea000383ffff */
[----:B------:R-:W-:Y:S05]  /*7f80*/  BRA `(.L_x_134) ;  /* 0xffffffa000787947 */ /* 0x000fea000383ffff */
.L_x_44:
[----:B------:R-:W-:-:S07]  /*7f90*/  MOV R0, UR4 ;  /* 0x0000000400007c02 */ /* 0x000fce0008000f00 */
.L_x_135:
[----:B-1----:R1:W2:Y:S02]  /*7fa0*/  SYNCS.PHASECHK.TRANS64.TRYWAIT P0, [R0+URZ], R2 ;  /* 0x00000002000075a7 */ /* 0x0022a400080011ff */
[----:B--2---:R-:W-:Y:S05]  /*7fb0*/  @!P0 NANOSLEEP.SYNCS 0x989680 ;  /* 0x009896800000895d */ /* 0x004fea0003900000 */
[----:B------:R-:W2:Y:S02]  /*7fc0*/  @!P0 SYNCS.PHASECHK.TRANS64 P0, [R0+URZ], R2 ;  /* 0x00000002000085a7 */ /* 0x000ea400080010ff */
[----:B--2---:R-:W-:Y:S05]  /*7fd0*/  @!P0 BRA `(.L_x_135) ;  /* 0xfffffffc00f08947 */ /* 0x004fea000383ffff */
[----:B------:R-:W-:Y:S05]  /*7fe0*/  BRA `(.L_x_136) ;  /* 0xffffffa800247947 */ /* 0x000fea000383ffff */
.L_x_45:
[----:B------:R-:W-:-:S07]  /*7ff0*/  MOV R0, UR5 ;  /* 0x0000000500007c02 */ /* 0x000fce0008000f00 */
.L_x_137:
[----:B-1----:R1:W2:Y:S02]  /*8000*/  SYNCS.PHASECHK.TRANS64.TRYWAIT P0, [R0+URZ], R3 ;  /* 0x00000003000075a7 */ /* 0x0022a400080011ff */
[----:B--2---:R-:W-:Y:S05]  /*8010*/  @!P0 NANOSLEEP.SYNCS 0x989680 ;  /* 0x009896800000895d */ /* 0x004fea0003900000 */
[----:B------:R-:W2:Y:S02]  /*8020*/  @!P0 SYNCS.PHASECHK.TRANS64 P0, [R0+URZ], R3 ;  /* 0x00000003000085a7 */ /* 0x000ea400080010ff */
[----:B--2---:R-:W-:Y:S05]  /*8030*/  @!P0 BRA `(.L_x_137) ;  /* 0xfffffffc00f08947 */ /* 0x004fea000383ffff */
[----:B------:R-:W-:Y:S05]  /*8040*/  BRA `(.L_x_138) ;  /* 0xffffffa800307947 */ /* 0x000fea000383ffff */
.L_x_46:
[----:B------:R-:W-:-:S07]  /*8050*/  MOV R0, UR5 ;  /* 0x0000000500007c02 */ /* 0x000fce0008000f00 */
.L_x_139:
[----:B-1----:R1:W2:Y:S02]  /*8060*/  SYNCS.PHASECHK.TRANS64.TRYWAIT P0, [R0+URZ], R3 ;  /* 0x00000003000075a7 */ /* 0x0022a400080011ff */
[----:B--2---:R-:W-:Y:S05]  /*8070*/  @!P0 NANOSLEEP.SYNCS 0x989680 ;  /* 0x009896800000895d */ /* 0x004fea0003900000 */
[----:B------:R-:W2:Y:S02]  /*8080*/  @!P0 SYNCS.PHASECHK.TRANS64 P0, [R0+URZ], R3 ;  /* 0x00000003000085a7 */ /* 0x000ea400080010ff */
[----:B--2---:R-:W-:Y:S05]  /*8090*/  @!P0 BRA `(.L_x_139) ;  /* 0xfffffffc00f08947 */ /* 0x004fea000383ffff */
[----:B------:R-:W-:Y:S05]  /*80a0*/  BRA `(.L_x_140) ;  /* 0xffffffa8003c7947 */ /* 0x000fea000383ffff */
.L_x_47:
[----:B------:R-:W-:-:S07]  /*80b0*/  MOV R0, UR5 ;  /* 0x0000000500007c02 */ /* 0x000fce0008000f00 */
.L_x_141:
[----:B-1----:R1:W2:Y:S02]  /*80c0*/  SYNCS.PHASECHK.TRANS64.TRYWAIT P0, [R0+URZ], R3 ;  /* 0x00000003000075a7 */ /* 0x0022a400080011ff */
[----:B--2---:R-:W-:Y:S05]  /*80d0*/  @!P0 NANOSLEEP.SYNCS 0x989680 ;  /* 0x009896800000895d */ /* 0x004fea0003900000 */
[----:B------:R-:W2:Y:S02]  /*80e0*/  @!P0 SYNCS.PHASECHK.TRANS64 P0, [R0+URZ], R3 ;  /* 0x00000003000085a7 */ /* 0x000ea400080010ff */
[----:B--2---:R-:W-:Y:S05]  /*80f0*/  @!P0 BRA `(.L_x_141) ;  /* 0xfffffffc00f08947 */ /* 0x004fea000383ffff */
[----:B------:R-:W-:Y:S05]  /*8100*/  BRA `(.L_x_142) ;  /* 0xffffffa800487947 */ /* 0x000fea000383ffff */
.L_x_48:
[----:B------:R-:W-:-:S07]  /*8110*/  MOV R0, UR5 ;  /* 0x0000000500007c02 */ /* 0x000fce0008000f00 */
.L_x_143:
[----:B-1----:R1:W2:Y:S02]  /*8120*/  SYNCS.PHASECHK.TRANS64.TRYWAIT P0, [R0+URZ], R3 ;  /* 0x00000003000075a7 */ /* 0x0022a400080011ff */
[----:B--2---:R-:W-:Y:S05]  /*8130*/  @!P0 NANOSLEEP.SYNCS 0x989680 ;  /* 0x009896800000895d */ /* 0x004fea0003900000 */
[----:B------:R-:W2:Y:S02]  /*8140*/  @!P0 SYNCS.PHASECHK.TRANS64 P0, [R0+URZ], R3 ;  /* 0x00000003000085a7 */ /* 0x000ea400080010ff */
[----:B--2---:R-:W-:Y:S05]  /*8150*/  @!P0 BRA `(.L_x_143) ;  /* 0xfffffffc00f08947 */ /* 0x004fea000383ffff */
[----:B------:R-:W-:Y:S05]  /*8160*/  BRA `(.L_x_144) ;  /* 0xffffffa800547947 */ /* 0x000fea000383ffff */
.L_x_49:
[----:B------:R-:W-:-:S07]  /*8170*/  MOV R0, UR5 ;  /* 0x0000000500007c02 */ /* 0x000fce0008000f00 */
.L_x_145:
[----:B-1----:R1:W2:Y:S02]  /*8180*/  SYNCS.PHASECHK.TRANS64.TRYWAIT P0, [R0+URZ], R3 ;  /* 0x00000003000075a7 */ /* 0x0022a400080011ff */
[----:B--2---:R-:W-:Y:S05]  /*8190*/  @!P0 NANOSLEEP.SYNCS 0x989680 ;  /* 0x009896800000895d */ /* 0x004fea0003900000 */
[----:B------:R-:W2:Y:S02]  /*81a0*/  @!P0 SYNCS.PHASECHK.TRANS64 P0, [R0+URZ], R3 ;  /* 0x00000003000085a7 */ /* 0x000ea400080010ff */
[----:B--2---:R-:W-:Y:S05]  /*81b0*/  @!P0 BRA `(.L_x_145) ;  /* 0xfffffffc00f08947 */ /* 0x004fea000383ffff */
[----:B------:R-:W-:Y:S05]  /*81c0*/  BRA `(.L_x_146) ;  /* 0xffffffa800607947 */ /* 0x000fea000383ffff */
.L_x_50:
[----:B------:R-:W-:-:S07]  /*81d0*/  MOV R0, UR5 ;  /* 0x0000000500007c02 */ /* 0x000fce0008000f00 */
.L_x_147:
[----:B-1----:R1:W2:Y:S02]  /*81e0*/  SYNCS.PHASECHK.TRANS64.TRYWAIT P0, [R0+URZ], R3 ;  /* 0x00000003000075a7 */ /* 0x0022a400080011ff */
[----:B--2---:R-:W-:Y:S05]  /*81f0*/  @!P0 NANOSLEEP.SYNCS 0x989680 ;  /* 0x009896800000895d */ /* 0x004fea0003900000 */
[----:B------:R-:W2:Y:S02]  /*8200*/  @!P0 SYNCS.PHASECHK.TRANS64 P0, [R0+URZ], R3 ;  /* 0x00000003000085a7 */ /* 0x000ea400080010ff */
[----:B--2---:R-:W-:Y:S05]  /*8210*/  @!P0 BRA `(.L_x_147) ;  /* 0xfffffffc00f08947 */ /* 0x004fea000383ffff */
[----:B------:R-:W-:Y:S05]  /*8220*/  BRA `(.L_x_148) ;  /* 0xffffffa8006c7947 */ /* 0x000fea000383ffff */
.L_x_51:
[----:B------:R-:W-:-:S07]  /*8230*/  MOV R0, UR5 ;  /* 0x0000000500007c02 */ /* 0x000fce0008000f00 */
.L_x_149:
[----:B-1----:R1:W2:Y:S02]  /*8240*/  SYNCS.PHASECHK.TRANS64.TRYWAIT P0, [R0+URZ], R3 ;  /* 0x00000003000075a7 */ /* 0x0022a400080011ff */
[----:B--2---:R-:W-:Y:S05]  /*8250*/  @!P0 NANOSLEEP.SYNCS 0x989680 ;  /* 0x009896800000895d */ /* 0x004fea0003900000 */
[----:B------:R-:W2:Y:S02]  /*8260*/  @!P0 SYNCS.PHASECHK.TRANS64 P0, [R0+URZ], R3 ;  /* 0x00000003000085a7 */ /* 0x000ea400080010ff */
[----:B--2---:R-:W-:Y:S05]  /*8270*/  @!P0 BRA `(.L_x_149) ;  /* 0xfffffffc00f08947 */ /* 0x004fea000383ffff */
[----:B------:R-:W-:Y:S05]  /*8280*/  BRA `(.L_x_150) ;  /* 0xffffffa800787947 */ /* 0x000fea000383ffff */
.L_x_52:
[----:B------:R-:W-:-:S07]  /*8290*/  MOV R0, UR5 ;  /* 0x0000000500007c02 */ /* 0x000fce0008000f00 */
.L_x_151:
[----:B-1----:R1:W2:Y:S02]  /*82a0*/  SYNCS.PHASECHK.TRANS64.TRYWAIT P0, [R0+URZ], R3 ;  /* 0x00000003000075a7 */ /* 0x0022a400080011ff */
[----:B--2---:R-:W-:Y:S05]  /*82b0*/  @!P0 NANOSLEEP.SYNCS 0x989680 ;  /* 0x009896800000895d */ /* 0x004fea0003900000 */
[----:B------:R-:W2:Y:S02]  /*82c0*/  @!P0 SYNCS.PHASECHK.TRANS64 P0, [R0+URZ], R3 ;  /* 0x00000003000085a7 */ /* 0x000ea400080010ff */
[----:B--2---:R-:W-:Y:S05]  /*82d0*/  @!P0 BRA `(.L_x_151) ;  /* 0xfffffffc00f08947 */ /* 0x004fea000383ffff */
[----:B------:R-:W-:Y:S05]  /*82e0*/  BRA `(.L_x_152) ;  /* 0xffffffa800847947 */ /* 0x000fea000383ffff */
.L_x_53:
[----:B------:R-:W-:-:S07]  /*82f0*/  MOV R0, UR5 ;  /* 0x0000000500007c02 */ /* 0x000fce0008000f00 */
.L_x_153:
[----:B-1----:R1:W2:Y:S02]  /*8300*/  SYNCS.PHASECHK.TRANS64.TRYWAIT P0, [R0+URZ], R3 ;  /* 0x00000003000075a7 */ /* 0x0022a400080011ff */
[----:B--2---:R-:W-:Y:S05]  /*8310*/  @!P0 NANOSLEEP.SYNCS 0x989680 ;  /* 0x009896800000895d */ /* 0x004fea0003900000 */
[----:B------:R-:W2:Y:S02]  /*8320*/  @!P0 SYNCS.PHASECHK.TRANS64 P0, [R0+URZ], R3 ;  /* 0x00000003000085a7 */ /* 0x000ea400080010ff */
[----:B--2---:R-:W-:Y:S05]  /*8330*/  @!P0 BRA `(.L_x_153) ;  /* 0xfffffffc00f08947 */ /* 0x004fea000383ffff */
[----:B------:R-:W-:Y:S05]  /*8340*/  BRA `(.L_x_154) ;  /* 0xffffffa800907947 */ /* 0x000fea000383ffff */
.L_x_54:
[----:B------:R-:W-:-:S07]  /*8350*/  MOV R0, UR5 ;  /* 0x0000000500007c02 */ /* 0x000fce0008000f00 */
.L_x_155:
[----:B-1----:R1:W2:Y:S02]  /*8360*/  SYNCS.PHASECHK.TRANS64.TRYWAIT P0, [R0+URZ], R3 ;  /* 0x00000003000075a7 */ /* 0x0022a400080011ff */
[----:B--2---:R-:W-:Y:S05]  /*8370*/  @!P0 NANOSLEEP.SYNCS 0x989680 ;  /* 0x009896800000895d */ /* 0x004fea0003900000 */
[----:B------:R-:W2:Y:S02]  /*8380*/  @!P0 SYNCS.PHASECHK.TRANS64 P0, [R0+URZ], R3 ;  /* 0x00000003000085a7 */ /* 0x000ea400080010ff */
[----:B--2---:R-:W-:Y:S05]  /*8390*/  @!P0 BRA `(.L_x_155) ;  /* 0xfffffffc00f08947 */ /* 0x004fea000383ffff */
[----:B------:R-:W-:Y:S05]  /*83a0*/  BRA `(.L_x_156) ;  /* 0xffffffa8009c7947 */ /* 0x000fea000383ffff */
.L_x_57:
[----:B--2---:R2:W3:Y:S02]  /*83b0*/  SYNCS.PHASECHK.TRANS64.TRYWAIT P0, [R2+URZ+0x160], R4 ;  /* 0x00016004020075a7 */ /* 0x0044e400080011ff */
[----:B---3--:R-:W-:Y:S05]  /*83c0*/  @!P0 NANOSLEEP.SYNCS 0x989680 ;  /* 0x009896800000895d */ /* 0x008fea0003900000 */
[----:B------:R-:W3:Y:S02]  /*83d0*/  @!P0 SYNCS.PHASECHK.TRANS64 P0, [R2+URZ+0x160], R4 ;  /* 0x00016004020085a7 */ /* 0x000ee400080010ff */
[----:B---3--:R-:W-:Y:S05]  /*83e0*/  @!P0 BRA `(.L_x_57) ;  /* 0xfffffffc00f08947 */ /* 0x008fea000383ffff */
[----:B------:R-:W-:Y:S05]  /*83f0*/  BRA `(.L_x_157) ;  /* 0xffffffa800f87947 */ /* 0x000fea000383ffff */
.L_x_58:
[----:B------:R-:W-:-:S07]  /*8400*/  MOV R2, UR4 ;  /* 0x0000000400027c02 */ /* 0x000fce0008000f00 */
.L_x_158:
[----:B--2---:R2:W3:Y:S02]  /*8410*/  SYNCS.PHASECHK.TRANS64.TRYWAIT P0, [R2+URZ+0x110], R5 ;  /* 0x00011005020075a7 */ /* 0x0044e400080011ff */
[----:B---3--:R-:W-:Y:S05]  /*8420*/  @!P0 NANOSLEEP.SYNCS 0x989680 ;  /* 0x009896800000895d */ /* 0x008fea0003900000 */
[----:B------:R-:W3:Y:S02]  /*8430*/  @!P0 SYNCS.PHASECHK.TRANS64 P0, [R2+URZ+0x110], R5 ;  /* 0x00011005020085a7 */ /* 0x000ee400080010ff */
[----:B---3--:R-:W-:Y:S05]  /*8440*/  @!P0 BRA `(.L_x_158) ;  /* 0xfffffffc00f08947 */ /* 0x008fea000383ffff */
[----:B------:R-:W-:Y:S05]  /*8450*/  BRA `(.L_x_159) ;  /* 0xffffffac00087947 */ /* 0x000fea000383ffff */
.L_x_59:
[----:B--2---:R2:W3:Y:S02]  /*8460*/  SYNCS.PHASECHK.TRANS64.TRYWAIT P1, [R2+URZ+0x100], R4 ;  /* 0x00010004020075a7 */ /* 0x0044e400080211ff */
[----:B---3--:R-:W-:Y:S05]  /*8470*/  @!P1 NANOSLEEP.SYNCS 0x989680 ;  /* 0x009896800000995d */ /* 0x008fea0003900000 */
[----:B------:R-:W3:Y:S02]  /*8480*/  @!P1 SYNCS.PHASECHK.TRANS64 P1, [R2+URZ+0x100], R4 ;  /* 0x00010004020095a7 */ /* 0x000ee400080210ff */
[----:B---3--:R-:W-:Y:S05]  /*8490*/  @!P1 BRA `(.L_x_59) ;  /* 0xfffffffc00f09947 */ /* 0x008fea000383ffff */
[----:B------:R-:W-:Y:S05]  /*84a0*/  BRA `(.L_x_160) ;  /* 0xffffffac00387947 */ /* 0x000fea000383ffff */
.L_x_62:
[----:B------:R-:W-:-:S07]  /*84b0*/  MOV R0, UR4 ;  /* 0x0000000400007c02 */ /* 0x000fce0008000f00 */
.L_x_161:
[----:B--2---:R2:W3:Y:S02]  /*84c0*/  SYNCS.PHASECHK.TRANS64.TRYWAIT P0, [R0+URZ+0x110], R2 ;  /* 0x00011002000075a7 */ /* 0x0044e400080011ff */
[----:B---3--:R-:W-:Y:S05]  /*84d0*/  @!P0 NANOSLEEP.SYNCS 0x989680 ;  /* 0x009896800000895d */ /* 0x008fea0003900000 */
[----:B------:R-:W3:Y:S02]  /*84e0*/  @!P0 SYNCS.PHASECHK.TRANS64 P0, [R0+URZ+0x110], R2 ;  /* 0x00011002000085a7 */ /* 0x000ee400080010ff */
[----:B---3--:R-:W-:Y:S05]  /*84f0*/  @!P0 BRA `(.L_x_161) ;  /* 0xfffffffc00f08947 */ /* 0x008fea000383ffff */
[----:B------:R-:W-:Y:S05]  /*8500*/  BRA `(.L_x_61) ;  /* 0xffffffac008c7947 */ /* 0x000fea000383ffff */
.L_x_69:
[----:B-1----:R1:W2:Y:S02]  /*8510*/  SYNCS.PHASECHK.TRANS64.TRYWAIT P1, [R0+URZ+0x100], R2 ;  /* 0x00010002000075a7 */ /* 0x0022a400080211ff */
[----:B--2---:R-:W-:Y:S05]  /*8520*/  @!P1 NANOSLEEP.SYNCS 0x989680 ;  /* 0x009896800000995d */ /* 0x004fea0003900000 */
[----:B------:R-:W2:Y:S02]  /*8530*/  @!P1 SYNCS.PHASECHK.TRANS64 P1, [R0+URZ+0x100], R2 ;  /* 0x00010002000095a7 */ /* 0x000ea400080210ff */
[----:B--2---:R-:W-:Y:S05]  /*8540*/  @!P1 BRA `(.L_x_69) ;  /* 0xfffffffc00f09947 */ /* 0x004fea000383ffff */
[----:B------:R-:W-:Y:S05]  /*8550*/  BRA `(.L_x_162) ;  /* 0xffffffb400007947 */ /* 0x000fea000383ffff */
.L_x_70:
[----:B------:R-:W-:-:S07]  /*8560*/  MOV R2, UR31 ;  /* 0x0000001f00027c02 */ /* 0x000fce0008000f00 */
.L_x_163:
[----:B-1----:R1:W2:Y:S02]  /*8570*/  SYNCS.PHASECHK.TRANS64.TRYWAIT P0, [R2+URZ+0x140], R0 ;  /* 0x00014000020075a7 */ /* 0x0022a400080011ff */
[----:B--2---:R-:W-:Y:S05]  /*8580*/  @!P0 NANOSLEEP.SYNCS 0x989680 ;  /* 0x009896800000895d */ /* 0x004fea0003900000 */
[----:B------:R-:W2:Y:S02]  /*8590*/  @!P0 SYNCS.PHASECHK.TRANS64 P0, [R2+URZ+0x140], R0 ;  /* 0x00014000020085a7 */ /* 0x000ea400080010ff */
[----:B--2---:R-:W-:Y:S05]  /*85a0*/  @!P0 BRA `(.L_x_163) ;  /* 0xfffffffc00f08947 */ /* 0x004fea000383ffff */
[----:B------:R-:W-:Y:S05]  /*85b0*/  BRA `(.L_x_164) ;  /* 0xffffffb400507947 */ /* 0x000fea000383ffff */
.L_x_73:
[----:B------:R-:W-:Y:S07]  /*85c0*/  MOV R0, UR5 ;  /* 0x0000000500007c02 */ /* 0x000fee0008000f00 */
.L_x_165:
[----:B-1----:R1:W2:Y:S02]  /*85d0*/  SYNCS.PHASECHK.TRANS64.TRYWAIT P0, [R0+URZ], R2 ;  /* 0x00000002000075a7 */ /* 0x0022a400080011ff */
[----:B--2---:R-:W-:Y:S05]  /*85e0*/  @!P0 NANOSLEEP.SYNCS 0x989680 ;  /* 0x009896800000895d */ /* 0x004fea0003900000 */
[----:B------:R-:W2:Y:S02]  /*85f0*/  @!P0 SYNCS.PHASECHK.TRANS64 P0, [R0+URZ], R2 ;  /* 0x00000002000085a7 */ /* 0x000ea400080010ff */
[----:B--2---:R-:W-:Y:S05]  /*8600*/  @!P0 BRA `(.L_x_165) ;  /* 0xfffffffc00f08947 */ /* 0x004fea000383ffff */
[----:B------:R-:W-:Y:S05]  /*8610*/  BRA `(.L_x_72) ;  /* 0xffffffb4006c7947 */ /* 0x000fea000383ffff */
.L_x_76:
[----:B------:R-:W-:-:S07]  /*8620*/  MOV R0, UR4 ;  /* 0x0000000400007c02 */ /* 0x000fce0008000f00 */
.L_x_166:
[----:B--2---:R2:W4:Y:S02]  /*8630*/  SYNCS.PHASECHK.TRANS64.TRYWAIT P0, [R0+URZ], R2 ;  /* 0x00000002000075a7 */ /* 0x00452400080011ff */
[----:B----4-:R-:W-:Y:S05]  /*8640*/  @!P0 NANOSLEEP.SYNCS 0x989680 ;  /* 0x009896800000895d */ /* 0x010fea0003900000 */
[----:B------:R-:W4:Y:S02]  /*8650*/  @!P0 SYNCS.PHASECHK.TRANS64 P0, [R0+URZ], R2 ;  /* 0x00000002000085a7 */ /* 0x000f2400080010ff */
[----:B----4-:R-:W-:Y:S05]  /*8660*/  @!P0 BRA `(.L_x_166) ;  /* 0xfffffffc00f08947 */ /* 0x010fea000383ffff */
[----:B------:R-:W-:Y:S05]  /*8670*/  BRA `(.L_x_167) ;  /* 0xffffffb800487947 */ /* 0x000fea000383ffff */
.L_x_77:
[----:B------:R-:W-:-:S07]  /*8680*/  MOV R0, UR5 ;  /* 0x0000000500007c02 */ /* 0x000fce0008000f00 */
.L_x_168:
[----:B-1----:R1:W2:Y:S02]  /*8690*/  SYNCS.PHASECHK.TRANS64.TRYWAIT P0, [R0+URZ], R3 ;  /* 0x00000003000075a7 */ /* 0x0022a400080011ff */
[----:B--2---:R-:W-:Y:S05]  /*86a0*/  @!P0 NANOSLEEP.SYNCS 0x989680 ;  /* 0x009896800000895d */ /* 0x004fea0003900000 */
[----:B------:R-:W2:Y:S02]  /*86b0*/  @!P0 SYNCS.PHASECHK.TRANS64 P0, [R0+URZ], R3 ;  /* 0x00000003000085a7 */ /* 0x000ea400080010ff */
[----:B--2---:R-:W-:Y:S05]  /*86c0*/  @!P0 BRA `(.L_x_168) ;  /* 0xfffffffc00f08947 */ /* 0x004fea000383ffff */
[----:B------:R-:W-:Y:S05]  /*86d0*/  BRA `(.L_x_169) ;  /* 0xffffffb800547947 */ /* 0x000fea000383ffff */
.L_x_78:
[----:B------:R-:W-:-:S07]  /*86e0*/  MOV R0, UR5 ;  /* 0x0000000500007c02 */ /* 0x000fce0008000f00 */
.L_x_170:
[----:B-1----:R1:W2:Y:S02]  /*86f0*/  SYNCS.PHASECHK.TRANS64.TRYWAIT P0, [R0+URZ], R3 ;  /* 0x00000003000075a7 */ /* 0x0022a400080011ff */
[----:B--2---:R-:W-:Y:S05]  /*8700*/  @!P0 NANOSLEEP.SYNCS 0x989680 ;  /* 0x009896800000895d */ /* 0x004fea0003900000 */
[----:B------:R-:W2:Y:S02]  /*8710*/  @!P0 SYNCS.PHASECHK.TRANS64 P0, [R0+URZ], R3 ;  /* 0x00000003000085a7 */ /* 0x000ea400080010ff */
[----:B--2---:R-:W-:Y:S05]  /*8720*/  @!P0 BRA `(.L_x_170) ;  /* 0xfffffffc00f08947 */ /* 0x004fea000383ffff */
[----:B------:R-:W-:Y:S05]  /*8730*/  BRA `(.L_x_171) ;  /* 0xffffffb800607947 */ /* 0x000fea000383ffff */
.L_x_79:
[----:B-1----:R-:W-:-:S07]  /*8740*/  MOV R0, UR4 ;  /* 0x0000000400007c02 */ /* 0x002fce0008000f00 */
.L_x_172:
[----:B-1----:R1:W2:Y:S02]  /*8750*/  SYNCS.PHASECHK.TRANS64.TRYWAIT P0, [R0+URZ], R2 ;  /* 0x00000002000075a7 */ /* 0x0022a400080011ff */
[----:B--2---:R-:W-:Y:S05]  /*8760*/  @!P0 NANOSLEEP.SYNCS 0x989680 ;  /* 0x009896800000895d */ /* 0x004fea0003900000 */
[----:B------:R-:W2:Y:S02]  /*8770*/  @!P0 SYNCS.PHASECHK.TRANS64 P0, [R0+URZ], R2 ;  /* 0x00000002000085a7 */ /* 0x000ea400080010ff */
[----:B--2---:R-:W-:Y:S05]  /*8780*/  @!P0 BRA `(.L_x_172) ;  /* 0xfffffffc00f08947 */ /* 0x004fea000383ffff */
[----:B------:R-:W-:Y:S05]  /*8790*/  BRA `(.L_x_173) ;  /* 0xffffffb8006c7947 */ /* 0x000fea000383ffff */
.L_x_84:
[----:B--2---:R2:W3:Y:S02]  /*87a0*/  SYNCS.PHASECHK.TRANS64.TRYWAIT P0, [R8+URZ+0x100], R0 ;  /* 0x00010000080075a7 */ /* 0x0044e400080011ff */
[----:B---3--:R-:W-:Y:S05]  /*87b0*/  @!P0 NANOSLEEP.SYNCS 0x989680 ;  /* 0x009896800000895d */ /* 0x008fea0003900000 */
[----:B------:R-:W3:Y:S02]  /*87c0*/  @!P0 SYNCS.PHASECHK.TRANS64 P0, [R8+URZ+0x100], R0 ;  /* 0x00010000080085a7 */ /* 0x000ee400080010ff */
[----:B---3--:R-:W-:Y:S05]  /*87d0*/  @!P0 BRA `(.L_x_84) ;  /* 0xfffffffc00f08947 */ /* 0x008fea000383ffff */
[----:B------:R-:W-:Y:S05]  /*87e0*/  BRA `(.L_x_174) ;  /* 0xffffffbc00907947 */ /* 0x000fea000383ffff */
.L_x_87:
[----:B--2---:R-:W-:Y:S07]  /*87f0*/  MOV R0, UR24 ;  /* 0x0000001800007c02 */ /* 0x004fee0008000f00 */
.L_x_175:
[----:B--2---:R2:W3:Y:S02]  /*8800*/  SYNCS.PHASECHK.TRANS64.TRYWAIT P1, [R0+URZ+0xf8], R2 ;  /* 0x0000f802000075a7 */ /* 0x0044e400080211ff */
[----:B---3--:R-:W-:Y:S05]  /*8810*/  @!P1 NANOSLEEP.SYNCS 0x989680 ;  /* 0x009896800000995d */ /* 0x008fea0003900000 */
[----:B------:R-:W3:Y:S02]  /*8820*/  @!P1 SYNCS.PHASECHK.TRANS64 P1, [R0+URZ+0xf8], R2 ;  /* 0x0000f802000095a7 */ /* 0x000ee400080210ff */
[----:B---3--:R-:W-:Y:S05]  /*8830*/  @!P1 BRA `(.L_x_175) ;  /* 0xfffffffc00f09947 */ /* 0x008fea000383ffff */
[----:B------:R-:W-:Y:S05]  /*8840*/  BRA `(.L_x_86) ;  /* 0xffffffc400087947 */ /* 0x000fea000383ffff */
.L_x_90:
[----:B------:R-:W-:Y:S07]  /*8850*/  MOV R0, UR4 ;  /* 0x0000000400007c02 */ /* 0x000fee0008000f00 */
.L_x_176:
[----:B--2---:R2:W3:Y:S02]  /*8860*/  SYNCS.PHASECHK.TRANS64.TRYWAIT P0, [R0+URZ+0xd8], R2 ;  /* 0x0000d802000075a7 */ /* 0x0044e400080011ff */
[----:B---3--:R-:W-:Y:S05]  /*8870*/  @!P0 NANOSLEEP.SYNCS 0x989680 ;  /* 0x009896800000895d */ /* 0x008fea0003900000 */
[----:B------:R-:W3:Y:S02]  /*8880*/  @!P0 SYNCS.PHASECHK.TRANS64 P0, [R0+URZ+0xd8], R2 ;  /* 0x0000d802000085a7 */ /* 0x000ee400080010ff */
[----:B---3--:R-:W-:Y:S05]  /*8890*/  @!P0 BRA `(.L_x_176) ;  /* 0xfffffffc00f08947 */ /* 0x008fea000383ffff */
[----:B------:R-:W-:Y:S05]  /*88a0*/  BRA `(.L_x_177) ;  /* 0xffffffc400647947 */ /* 0x000fea000383ffff */
.L_x_91:
[----:B------:R-:W-:Y:S07]  /*88b0*/  MOV R2, UR5 ;  /* 0x0000000500027c02 */ /* 0x000fee0008000f00 */
.L_x_178:
[----:B--2---:R2:W3:Y:S02]  /*88c0*/  SYNCS.PHASECHK.TRANS64.TRYWAIT P0, [R2+URZ+0xd8], R0 ;  /* 0x0000d800020075a7 */ /* 0x0044e400080011ff */
[----:B---3--:R-:W-:Y:S05]  /*88d0*/  @!P0 NANOSLEEP.SYNCS 0x989680 ;  /* 0x009896800000895d */ /* 0x008fea0003900000 */
[----:B------:R-:W3:Y:S02]  /*88e0*/  @!P0 SYNCS.PHASECHK.TRANS64 P0, [R2+URZ+0xd8], R0 ;  /* 0x0000d800020085a7 */ /* 0x000ee400080010ff */
[----:B---3--:R-:W-:Y:S05]  /*88f0*/  @!P0 BRA `(.L_x_178) ;  /* 0xfffffffc00f08947 */ /* 0x008fea000383ffff */
[----:B------:R-:W-:Y:S05]  /*8900*/  BRA `(.L_x_179) ;  /* 0xffffffc400cc7947 */ /* 0x000fea000383ffff */
.L_x_93:
[----:B------:R-:W-:-:S07]  /*8910*/  MOV R0, UR4 ;  /* 0x0000000400007c02 */ /* 0x000fce0008000f00 */
.L_x_180:
[----:B---3--:R3:W4:Y:S02]  /*8920*/  SYNCS.PHASECHK.TRANS64.TRYWAIT P0, [R0+URZ], R2 ;  /* 0x00000002000075a7 */ /* 0x00872400080011ff */
[----:B----4-:R-:W-:Y:S05]  /*8930*/  @!P0 NANOSLEEP.SYNCS 0x989680 ;  /* 0x009896800000895d */ /* 0x010fea0003900000 */
[----:B------:R-:W4:Y:S02]  /*8940*/  @!P0 SYNCS.PHASECHK.TRANS64 P0, [R0+URZ], R2 ;  /* 0x00000002000085a7 */ /* 0x000f2400080010ff */
[----:B----4-:R-:W-:Y:S05]  /*8950*/  @!P0 BRA `(.L_x_180) ;  /* 0xfffffffc00f08947 */ /* 0x010fea000383ffff */
[----:B------:R-:W-:Y:S05]  /*8960*/  BRA `(.L_x_181) ;  /* 0xffffffc800607947 */ /* 0x000fea000383ffff */
.L_x_94:
[----:B------:R-:W-:-:S07]  /*8970*/  MOV R0, UR5 ;  /* 0x0000000500007c02 */ /* 0x000fce0008000f00 */
.L_x_182:
[----:B--2---:R2:W3:Y:S02]  /*8980*/  SYNCS.PHASECHK.TRANS64.TRYWAIT P0, [R0+URZ], R2 ;  /* 0x00000002000075a7 */ /* 0x0044e400080011ff */
[----:B---3--:R-:W-:Y:S05]  /*8990*/  @!P0 NANOSLEEP.SYNCS 0x989680 ;  /* 0x009896800000895d */ /* 0x008fea0003900000 */
[----:B------:R-:W3:Y:S02]  /*89a0*/  @!P0 SYNCS.PHASECHK.TRANS64 P0, [R0+URZ], R2 ;  /* 0x00000002000085a7 */ /* 0x000ee400080010ff */
[----:B---3--:R-:W-:Y:S05]  /*89b0*/  @!P0 BRA `(.L_x_182) ;  /* 0xfffffffc00f08947 */ /* 0x008fea000383ffff */
[----:B------:R-:W-:Y:S05]  /*89c0*/  BRA `(.L_x_183) ;  /* 0xffffffc8006c7947 */ /* 0x000fea000383ffff */
.L_x_96:
[----:B-1----:R1:W2:Y:S02]  /*89d0*/  SYNCS.PHASECHK.TRANS64.TRYWAIT P0, [R0+URZ+0x100], R2 ;  /* 0x00010002000075a7 */ /* 0x0022a400080011ff */
[----:B--2---:R-:W-:Y:S05]  /*89e0*/  @!P0 NANOSLEEP.SYNCS 0x989680 ;  /* 0x009896800000895d */ /* 0x004fea0003900000 */
[----:B------:R-:W2:Y:S02]  /*89f0*/  @!P0 SYNCS.PHASECHK.TRANS64 P0, [R0+URZ+0x100], R2 ;  /* 0x00010002000085a7 */ /* 0x000ea400080010ff */
[----:B--2---:R-:W-:Y:S05]  /*8a00*/  @!P0 BRA `(.L_x_96) ;  /* 0xfffffffc00f08947 */ /* 0x004fea000383ffff */
[----:B------:R-:W-:Y:S05]  /*8a10*/  BRA `(.L_x_184) ;  /* 0xffffffcc005c7947 */ /* 0x000fea000383ffff */
.L_x_106:
[----:B-1----:R1:W3:Y:S02]  /*8a20*/  SYNCS.PHASECHK.TRANS64.TRYWAIT P1, [R2+URZ+0xc0], R0 ;  /* 0x0000c000020075a7 */ /* 0x0022e400080211ff */
[----:B---3--:R-:W-:Y:S05]  /*8a30*/  @!P1 NANOSLEEP.SYNCS 0x989680 ;  /* 0x009896800000995d */ /* 0x008fea0003900000 */
[----:B------:R-:W3:Y:S02]  /*8a40*/  @!P1 SYNCS.PHASECHK.TRANS64 P1, [R2+URZ+0xc0], R0 ;  /* 0x0000c000020095a7 */ /* 0x000ee400080210ff */
[----:B---3--:R-:W-:Y:S05]  /*8a50*/  @!P1 BRA `(.L_x_106) ;  /* 0xfffffffc00f09947 */ /* 0x008fea000383ffff */
[----:B------:R-:W-:Y:S05]  /*8a60*/  BRA `(.L_x_105) ;  /* 0xffffffd800dc7947 */ /* 0x000fea000383ffff */
.L_x_108:
[----:B--2---:R2:W3:Y:S02]  /*8a70*/  SYNCS.PHASECHK.TRANS64.TRYWAIT P0, [R71+URZ+0x120], R3 ;  /* 0x00012003470075a7 */ /* 0x0044e400080011ff */
[----:B---3--:R-:W-:Y:S05]  /*8a80*/  @!P0 NANOSLEEP.SYNCS 0x989680 ;  /* 0x009896800000895d */ /* 0x008fea0003900000 */
[----:B------:R-:W3:Y:S02]  /*8a90*/  @!P0 SYNCS.PHASECHK.TRANS64 P0, [R71+URZ+0x120], R3 ;  /* 0x00012003470085a7 */ /* 0x000ee400080010ff */
[----:B---3--:R-:W-:Y:S05]  /*8aa0*/  @!P0 BRA `(.L_x_108) ;  /* 0xfffffffc00f08947 */ /* 0x008fea000383ffff */
[----:B------:R-:W-:Y:S05]  /*8ab0*/  BRA `(.L_x_107) ;  /* 0xffffffdc00547947 */ /* 0x000fea000383ffff */
.L_x_119:
[----:B-1----:R1:W2:Y:S02]  /*8ac0*/  SYNCS.PHASECHK.TRANS64.TRYWAIT P0, [R2+URZ+0xc0], R74 ;  /* 0x0000c04a020075a7 */ /* 0x0022a400080011ff */
[----:B--2---:R-:W-:Y:S05]  /*8ad0*/  @!P0 NANOSLEEP.SYNCS 0x989680 ;  /* 0x009896800000895d */ /* 0x004fea0003900000 */
[----:B------:R-:W2:Y:S02]  /*8ae0*/  @!P0 SYNCS.PHASECHK.TRANS64 P0, [R2+URZ+0xc0], R74 ;  /* 0x0000c04a020085a7 */ /* 0x000ea400080010ff */
[----:B--2---:R-:W-:Y:S05]  /*8af0*/  @!P0 BRA `(.L_x_119) ;  /* 0xfffffffc00f08947 */ /* 0x004fea000383ffff */
[----:B------:R-:W-:Y:S05]  /*8b00*/  BRA `(.L_x_118) ;  /* 0xffffffe400a07947 */ /* 0x000fea000383ffff */
        .weak           $__internal_0_$__cuda_sm10x_tcgen05_guardrail_trap_col_being_dealloced_not_returned_by_alloc
        .type           $__internal_0_$__cuda_sm10x_tcgen05_guardrail_trap_col_being_dealloced_not_returned_by_alloc,@function
        .size           $__internal_0_$__cuda_sm10x_tcgen05_guardrail_trap_col_being_dealloced_not_returned_by_alloc,($__internal_1_$__cuda_sm10x_tcgen05_guardrail_trap_phase_invalid_during_alloc - $__internal_0_$__cuda_sm10x_tcgen05_guardrail_trap_col_being_dealloced_not_returned_by_alloc)
$__internal_0_$__cuda_sm10x_tcgen05_guardrail_trap_col_being_dealloced_not_returned_by_alloc:
[----:B------:R-:W-:Y:S05]  /*8b10*/  BPT.TRAP 0x1 ;  /* 0x000000040000795c */ /* 0x000fea0000300000 */
[----:B------:R-:W-:-:S04]  /*8b20*/  HFMA2 R3, -RZ, RZ, 0, 0 ;  /* 0x00000000ff037431 */ /* 0x000fc800000001ff */
[----:B------:R-:W-:Y:S05]  /*8b30*/  RET.REL.NODEC R2 `(_ZN7cutlass13device_kernelINS_4gemm6kernel13GemmUniversalIN4cute5tupleIJiiiiEEENS1_10collective13CollectiveMmaINS1_35MainloopSm100TmaUmmaWarpSpecializedILi12ELi2ELi4ENS5_IJNS4_1CILi2EEENSA_ILi1EEESC_EEEEENS5_IJNSA_ILi64EEESF_NSA_ILi32EEEEEENS_10tfloat32_tENS5_IJlSC_lEEESI_SJ_NS4_8TiledMMAINS4_8MMA_AtomIJNS4_17SM100_MMA_TF32_SSISI_SI_fLi64ELi64ELNS4_4UMMA5MajorE0ELSO_0ELNSN_7ScaleInE0ELSP_0EEEEEENS4_6LayoutINS5_IJSC_SC_SC_EEENS5_IJNSA_ILi0EEESU_SU_EEEEENS5_IJNS4_10UnderscoreESX_SX_EEEEENS4_13SM90_TMA_LOADENS4_14ComposedLayoutINS4_7SwizzleILi3ELi4ELi3EEENS4_18smem_ptr_flag_bitsILi32EEENSS_INS5_IJNSA_ILi8EEESG_EEENS5_IJSG_SC_EEEEEEEvNS4_8identityENS4_23SM90_TMA_LOAD_MULTICASTES1A_vS1B_EENS_8epilogue10collective18CollectiveEpilogueINS1E_23Sm100TmaWarpSpecializedILi3ELi2ELi16ELb1ELb0EEEJSH_NS5_IJNSS_ISF_SC_EENSS_ISG_SC_EEEEESI_SJ_SI_SJ_NS1E_6fusion15FusionCallbacksIS1I_NS1M_17LinearCombinationISI_fSI_fLNS_15FloatRoundStyleE2EEESH_S1L_JEEENS4_5SM1004TMEM4LOAD26SM100_TMEM_LOAD_16dp128b8xES10_S1A_NS4_17SM75_U32x4_LDSM_NENS4_14SM90_TMA_STOREES1A_NS4_17SM90_U32x4_STSM_NENS4_39AutoVectorizingCopyWithAssumedAlignmentILi128EEEEEEvvEEEEvNT_6ParamsE) ;  /* 0xffffff7402307950 */ /* 0x000fea0003c3ffff */
        .weak           $__internal_1_$__cuda_sm10x_tcgen05_guardrail_trap_phase_invalid_during_alloc
        .type           $__internal_1_$__cuda_sm10x_tcgen05_guardrail_trap_phase_invalid_during_alloc,@function
        .size           $__internal_1_$__cuda_sm10x_tcgen05_guardrail_trap_phase_invalid_during_alloc,($__internal_2_$__cuda_sm10x_tcgen05_guardrail_trap_unallocated_columns_being_dealloced - $__internal_1_$__cuda_sm10x_tcgen05_guardrail_trap_phase_invalid_during_alloc)
$__internal_1_$__cuda_sm10x_tcgen05_guardrail_trap_phase_invalid_during_alloc:
[----:B------:R-:W-:Y:S05]  /*8b40*/  BPT.TRAP 0x1 ;  /* 0x000000040000795c */ /* 0x000fea0000300000 */
[----:B------:R-:W-:-:S04]  /*8b50*/  MOV R5, 0x0 ;  /* 0x0000000000057802 */ /* 0x000fc80000000f00 */
[----:B------:R-:W-:Y:S05]  /*8b60*/  RET.REL.NODEC R4 `(_ZN7cutlass13device_kernelINS_4gemm6kernel13GemmUniversalIN4cute5tupleIJiiiiEEENS1_10collective13CollectiveMmaINS1_35MainloopSm100TmaUmmaWarpSpecializedILi12ELi2ELi4ENS5_IJNS4_1CILi2EEENSA_ILi1EEESC_EEEEENS5_IJNSA_ILi64EEESF_NSA_ILi32EEEEEENS_10tfloat32_tENS5_IJlSC_lEEESI_SJ_NS4_8TiledMMAINS4_8MMA_AtomIJNS4_17SM100_MMA_TF32_SSISI_SI_fLi64ELi64ELNS4_4UMMA5MajorE0ELSO_0ELNSN_7ScaleInE0ELSP_0EEEEEENS4_6LayoutINS5_IJSC_SC_SC_EEENS5_IJNSA_ILi0EEESU_SU_EEEEENS5_IJNS4_10UnderscoreESX_SX_EEEEENS4_13SM90_TMA_LOADENS4_14ComposedLayoutINS4_7SwizzleILi3ELi4ELi3EEENS4_18smem_ptr_flag_bitsILi32EEENSS_INS5_IJNSA_ILi8EEESG_EEENS5_IJSG_SC_EEEEEEEvNS4_8identityENS4_23SM90_TMA_LOAD_MULTICASTES1A_vS1B_EENS_8epilogue10collective18CollectiveEpilogueINS1E_23Sm100TmaWarpSpecializedILi3ELi2ELi16ELb1ELb0EEEJSH_NS5_IJNSS_ISF_SC_EENSS_ISG_SC_EEEEESI_SJ_SI_SJ_NS1E_6fusion15FusionCallbacksIS1I_NS1M_17LinearCombinationISI_fSI_fLNS_15FloatRoundStyleE2EEESH_S1L_JEEENS4_5SM1004TMEM4LOAD26SM100_TMEM_LOAD_16dp128b8xES10_S1A_NS4_17SM75_U32x4_LDSM_NENS4_14SM90_TMA_STOREES1A_NS4_17SM90_U32x4_STSM_NENS4_39AutoVectorizingCopyWithAssumedAlignmentILi128EEEEEEvvEEEEvNT_6ParamsE) ;  /* 0xffffff7404247950 */ /* 0x000fea0003c3ffff */
        .weak           $__internal_2_$__cuda_sm10x_tcgen05_guardrail_trap_unallocated_columns_being_dealloced
        .type           $__internal_2_$__cuda_sm10x_tcgen05_guardrail_trap_unallocated_columns_being_dealloced,@function
        .size           $__internal_2_$__cuda_sm10x_tcgen05_guardrail_trap_unallocated_columns_being_dealloced,(.L_x_186 - $__internal_2_$__cuda_sm10x_tcgen05_guardrail_trap_unallocated_columns_being_dealloced)
$__internal_2_$__cuda_sm10x_tcgen05_guardrail_trap_unallocated_columns_being_dealloced:
[----:B------:R-:W-:Y:S05]  /*8b70*/  BPT.TRAP 0x1 ;  /* 0x000000040000795c */ /* 0x000fea0000300000 */
[----:B------:R-:W-:-:S04]  /*8b80*/  HFMA2 R3, -RZ, RZ, 0, 0 ;  /* 0x00000000ff037431 */ /* 0x000fc800000001ff */
[----:B------:R-:W-:Y:S05]  /*8b90*/  RET.REL.NODEC R2 `(_ZN7cutlass13device_kernelINS_4gemm6kernel13GemmUniversalIN4cute5tupleIJiiiiEEENS1_10collective13CollectiveMmaINS1_35MainloopSm100TmaUmmaWarpSpecializedILi12ELi2ELi4ENS5_IJNS4_1CILi2EEENSA_ILi1EEESC_EEEEENS5_IJNSA_ILi64EEESF_NSA_ILi32EEEEEENS_10tfloat32_tENS5_IJlSC_lEEESI_SJ_NS4_8TiledMMAINS4_8MMA_AtomIJNS4_17SM100_MMA_TF32_SSISI_SI_fLi64ELi64ELNS4_4UMMA5MajorE0ELSO_0ELNSN_7ScaleInE0ELSP_0EEEEEENS4_6LayoutINS5_IJSC_SC_SC_EEENS5_IJNSA_ILi0EEESU_SU_EEEEENS5_IJNS4_10UnderscoreESX_SX_EEEEENS4_13SM90_TMA_LOADENS4_14ComposedLayoutINS4_7SwizzleILi3ELi4ELi3EEENS4_18smem_ptr_flag_bitsILi32EEENSS_INS5_IJNSA_ILi8EEESG_EEENS5_IJSG_SC_EEEEEEEvNS4_8identityENS4_23SM90_TMA_LOAD_MULTICASTES1A_vS1B_EENS_8epilogue10collective18CollectiveEpilogueINS1E_23Sm100TmaWarpSpecializedILi3ELi2ELi16ELb1ELb0EEEJSH_NS5_IJNSS_ISF_SC_EENSS_ISG_SC_EEEEESI_SJ_SI_SJ_NS1E_6fusion15FusionCallbacksIS1I_NS1M_17LinearCombinationISI_fSI_fLNS_15FloatRoundStyleE2EEESH_S1L_JEEENS4_5SM1004TMEM4LOAD26SM100_TMEM_LOAD_16dp128b8xES10_S1A_NS4_17SM75_U32x4_LDSM_NENS4_14SM90_TMA_STOREES1A_NS4_17SM90_U32x4_STSM_NENS4_39AutoVectorizingCopyWithAssumedAlignmentILi128EEEEEEvvEEEEvNT_6ParamsE) ;  /* 0xffffff7402187950 */ /* 0x000fea0003c3ffff */
.L_x_185:
[----:B------:R-:W-:-:S00]  /*8ba0*/  BRA `(.L_x_185) ;  /* 0xfffffffc00fc7947 */ /* 0x000fc0000383ffff */
[----:B------:R-:W-:-:S00]  /*8bb0*/  NOP ;  /* 0x0000000000007918 */ /* 0x000fc00000000000 */
        /* <DEDUP_REMOVED lines=12> */
.L_x_186:


//--------------------- .nv.global.init           --------------------------
	.section	.nv.global.init,"aw",@progbits
.nv.global.init:
	.type		$str$27,@object
	.size		$str$27,($str$28 - $str$27)
$str$27:
        /*0000*/ 	.byte	0x28, 0x61, 0x64, 0x64, 0x72, 0x65, 0x73, 0x73, 0x20, 0x26, 0x20, 0x6d, 0x61, 0x73, 0x6b, 0x29
        /*0010*/ 	.byte	0x20, 0x3d, 0x3d, 0x20, 0x30, 0x00
	.type		$str$28,@object
	.size		$str$28,($str$26 - $str$28)
$str$28:
        /*0016*/ 	.byte	0x2f, 0x74, 0x6d, 0x70, 0x2f, 0x63, 0x75, 0x74, 0x6c, 0x61, 0x73, 0x73, 0x5f, 0x73, 0x77, 0x65
        /*0026*/ 	.byte	0x65, 0x70, 0x5f, 0x73, 0x72, 0x63, 0x2f, 0x69, 0x6e, 0x63, 0x6c, 0x75, 0x64, 0x65, 0x2f, 0x63
        /*0036*/ 	.byte	0x75, 0x74, 0x65, 0x2f, 0x70, 0x6f, 0x69, 0x6e, 0x74, 0x65, 0x72, 0x5f, 0x66, 0x6c, 0x61, 0x67
        /*0046*/ 	.byte	0x67, 0x65, 0x64, 0x2e, 0x68, 0x70, 0x70, 0x00
	.type		$str$26,@object
	.size		$str$26,($str$25 - $str$26)
$str$26:
        /*004e*/ 	.byte	0x2f, 0x74, 0x6d, 0x70, 0x2f, 0x63, 0x75, 0x74, 0x6c, 0x61, 0x73, 0x73, 0x5f, 0x73, 0x77, 0x65
        /*005e*/ 	.byte	0x65, 0x70, 0x5f, 0x73, 0x72, 0x63, 0x2f, 0x69, 0x6e, 0x63, 0x6c, 0x75, 0x64, 0x65, 0x2f, 0x63
        /*006e*/ 	.byte	0x75, 0x74, 0x65, 0x2f, 0x61, 0x74, 0x6f, 0x6d, 0x2f, 0x63, 0x6f, 0x70, 0x79, 0x5f, 0x74, 0x72
        /*007e*/ 	.byte	0x61, 0x69, 0x74, 0x73, 0x5f, 0x73, 0x6d, 0x31, 0x30, 0x30, 0x2e, 0x68, 0x70, 0x70, 0x00
	.type		$str$25,@object
	.size		$str$25,(__unnamed_1 - $str$25)
$str$25:
        /*008d*/ 	.byte	0x28, 0x28, 0x75, 0x69, 0x6e, 0x74, 0x33, 0x32, 0x5f, 0x74, 0x28, 0x74, 0x68, 0x72, 0x65, 0x61
        /*009d*/ 	.byte	0x64, 0x49, 0x64, 0x78, 0x2e, 0x78, 0x29, 0x20, 0x2f, 0x20, 0x33, 0x32, 0x29, 0x20, 0x25, 0x20
        /*00ad*/ 	.byte	0x34, 0x29, 0x20, 0x3d, 0x3d, 0x20, 0x28, 0x28, 0x28, 0x74, 0x6d, 0x65, 0x6d, 0x5f, 0x61, 0x64
        /*00bd*/ 	.byte	0x64, 0x72, 0x20, 0x3e, 0x3e, 0x20, 0x31, 0x36, 0x29, 0x20, 0x2f, 0x20, 0x33, 0x32, 0x29, 0x20
        /*00cd*/ 	.byte	0x25, 0x20, 0x34, 0x29, 0x00
	.type		__unnamed_1,@object
	.size		__unnamed_1,(__unnamed_2 - __unnamed_1)
__unnamed_1:
        /*00d2*/ 	.byte	0x61, 0x75, 0x74, 0x6f, 0x20, 0x63, 0x75, 0x74, 0x65, 0x3a, 0x3a, 0x61, 0x73, 0x5f, 0x70, 0x6f
        /* <DEDUP_REMOVED lines=24> */
        /*0262*/ 	.byte	0x30, 0x34, 0x38, 0x3e, 0x3e, 0x3e, 0x3e, 0x5d, 0x00
	.type		__unnamed_2,@object
	.size		__unnamed_2,(.L_2 - __unnamed_2)
__unnamed_2:
        /* <DEDUP_REMOVED lines=45> */
        /*053b*/ 	.byte	0x3e, 0x3e, 0x3e, 0x5d, 0x00
.L_2:


//--------------------- .nv.shared._ZN7cutlass13device_kernelINS_4gemm6kernel13GemmUniversalIN4cute5tupleIJiiiiEEENS1_10collective13CollectiveMmaINS1_35MainloopSm100TmaUmmaWarpSpecializedILi12ELi2ELi4ENS5_IJNS4_1CILi2EEENSA_ILi1EEESC_EEEEENS5_IJNSA_ILi64EEESF_NSA_ILi32EEEEEENS_10tfloat32_tENS5_IJlSC_lEEESI_SJ_NS4_8TiledMMAINS4_8MMA_AtomIJNS4_17SM100_MMA_TF32_SSISI_SI_fLi64ELi64ELNS4_4UMMA5MajorE0ELSO_0ELNSN_7ScaleInE0ELSP_0EEEEEENS4_6LayoutINS5_IJSC_SC_SC_EEENS5_IJNSA_ILi0EEESU_SU_EEEEENS5_IJNS4_10UnderscoreESX_SX_EEEEENS4_13SM90_TMA_LOADENS4_14ComposedLayoutINS4_7SwizzleILi3ELi4ELi3EEENS4_18smem_ptr_flag_bitsILi32EEENSS_INS5_IJNSA_ILi8EEESG_EEENS5_IJSG_SC_EEEEEEEvNS4_8identityENS4_23SM90_TMA_LOAD_MULTICASTES1A_vS1B_EENS_8epilogue10collective18CollectiveEpilogueINS1E_23Sm100TmaWarpSpecializedILi3ELi2ELi16ELb1ELb0EEEJSH_NS5_IJNSS_ISF_SC_EENSS_ISG_SC_EEEEESI_SJ_SI_SJ_NS1E_6fusion15FusionCallbacksIS1I_NS1M_17LinearCombinationISI_fSI_fLNS_15FloatRoundStyleE2EEESH_S1L_JEEENS4_5SM1004TMEM4LOAD26SM100_TMEM_LOAD_16dp128b8xES10_S1A_NS4_17SM75_U32x4_LDSM_NENS4_14SM90_TMA_STOREES1A_NS4_17SM90_U32x4_STSM_NENS4_39AutoVectorizingCopyWithAssumedAlignmentILi128EEEEEEvvEEEEvNT_6ParamsE --------------------------
	.section	.nv.shared._ZN7cutlass13device_kernelINS_4gemm6kernel13GemmUniversalIN4cute5tupleIJiiiiEEENS1_10collective13CollectiveMmaINS1_35MainloopSm100TmaUmmaWarpSpecializedILi12ELi2ELi4ENS5_IJNS4_1CILi2EEENSA_ILi1EEESC_EEEEENS5_IJNSA_ILi64EEESF_NSA_ILi32EEEEEENS_10tfloat32_tENS5_IJlSC_lEEESI_SJ_NS4_8TiledMMAINS4_8MMA_AtomIJNS4_17SM100_MMA_TF32_SSISI_SI_fLi64ELi64ELNS4_4UMMA5MajorE0ELSO_0ELNSN_7ScaleInE0ELSP_0EEEEEENS4_6LayoutINS5_IJSC_SC_SC_EEENS5_IJNSA_ILi0EEESU_SU_EEEEENS5_IJNS4_10UnderscoreESX_SX_EEEEENS4_13SM90_TMA_LOADENS4_14ComposedLayoutINS4_7SwizzleILi3ELi4ELi3EEENS4_18smem_ptr_flag_bitsILi32EEENSS_INS5_IJNSA_ILi8EEESG_EEENS5_IJSG_SC_EEEEEEEvNS4_8identityENS4_23SM90_TMA_LOAD_MULTICASTES1A_vS1B_EENS_8epilogue10collective18CollectiveEpilogueINS1E_23Sm100TmaWarpSpecializedILi3ELi2ELi16ELb1ELb0EEEJSH_NS5_IJNSS_ISF_SC_EENSS_ISG_SC_EEEEESI_SJ_SI_SJ_NS1E_6fusion15FusionCallbacksIS1I_NS1M_17LinearCombinationISI_fSI_fLNS_15FloatRoundStyleE2EEESH_S1L_JEEENS4_5SM1004TMEM4LOAD26SM100_TMEM_LOAD_16dp128b8xES10_S1A_NS4_17SM75_U32x4_LDSM_NENS4_14SM90_TMA_STOREES1A_NS4_17SM90_U32x4_STSM_NENS4_39AutoVectorizingCopyWithAssumedAlignmentILi128EEEEEEvvEEEEvNT_6ParamsE,"aw",@nobits
	.sectionflags	@""
	.align	16
	.zero		1024


//--------------------- .nv.shared.reserved.0     --------------------------
	.section	.nv.shared.reserved.0,"aw",@nobits
	.weak		__nv_reservedSMEM_offset_0_alias
	.size		__nv_reservedSMEM_offset_0_alias, 0, 64
	.other		__nv_reservedSMEM_offset_0_alias,@"STO_CUDA_RESERVED_SHARED STV_DEFAULT"
__nv_reservedSMEM_offset_0_alias:
	.zero		0
.nv.shared.reserved.0:
	.zero		64
	.weak		__nv_reservedSMEM_tcgen05_partition
	.type		__nv_reservedSMEM_tcgen05_partition,@object
	.size		__nv_reservedSMEM_tcgen05_partition,(.L_0 - __nv_reservedSMEM_tcgen05_partition)
__nv_reservedSMEM_tcgen05_partition:
	.zero		32
.L_0:


//--------------------- .nv.global                --------------------------
	.section	.nv.global,"aw",@nobits
.nv.global:
	.type		_ZN39_INTERNAL_efd45dc0_4_k_cu_9de0dac5_98514cute1_E,@object
	.size		_ZN39_INTERNAL_efd45dc0_4_k_cu_9de0dac5_98514cute1_E,(_ZN39_INTERNAL_efd45dc0_4_k_cu_9de0dac5_98514cuda3std3__45__cpo6cbeginE - _ZN39_INTERNAL_efd45dc0_4_k_cu_9de0dac5_98514cute1_E)
_ZN39_INTERNAL_efd45dc0_4_k_cu_9de0dac5_98514cute1_E:
	.zero		1
	.type		_ZN39_INTERNAL_efd45dc0_4_k_cu_9de0dac5_98514cuda3std3__45__cpo6cbeginE,@object
	.size		_ZN39_INTERNAL_efd45dc0_4_k_cu_9de0dac5_98514cuda3std3__45__cpo6cbeginE,(_ZN39_INTERNAL_efd45dc0_4_k_cu_9de0dac5_98514cuda3std3__48in_placeE - _ZN39_INTERNAL_efd45dc0_4_k_cu_9de0dac5_98514cuda3std3__45__cpo6cbeginE)
_ZN39_INTERNAL_efd45dc0_4_k_cu_9de0dac5_98514cuda3std3__45__cpo6cbeginE:
	.zero		1
	.type		_ZN39_INTERNAL_efd45dc0_4_k_cu_9de0dac5_98514cuda3std3__48in_placeE,@object
	.size		_ZN39_INTERNAL_efd45dc0_4_k_cu_9de0dac5_98514cuda3std3__48in_placeE,(_ZN39_INTERNAL_efd45dc0_4_k_cu_9de0dac5_98514cuda3std6ranges3__45__cpo9iter_moveE - _ZN39_INTERNAL_efd45dc0_4_k_cu_9de0dac5_98514cuda3std3__48in_placeE)
_ZN39_INTERNAL_efd45dc0_4_k_cu_9de0dac5_98514cuda3std3__48in_placeE:
	.zero		1
	.type		_ZN39_INTERNAL_efd45dc0_4_k_cu_9de0dac5_98514cuda3std6ranges3__45__cpo9iter_moveE,@object
	.size		_ZN39_INTERNAL_efd45dc0_4_k_cu_9de0dac5_98514cuda3std6ranges3__45__cpo9iter_moveE,(_ZN39_INTERNAL_efd45dc0_4_k_cu_9de0dac5_98514cuda3std3__45__cpo5beginE - _ZN39_INTERNAL_efd45dc0_4_k_cu_9de0dac5_98514cuda3std6ranges3__45__cpo9iter_moveE)
_ZN39_INTERNAL_efd45dc0_4_k_cu_9de0dac5_98514cuda3std6ranges3__45__cpo9iter_moveE:
	.zero		1
	.type		_ZN39_INTERNAL_efd45dc0_4_k_cu_9de0dac5_98514cuda3std3__45__cpo5beginE,@object
	.size		_ZN39_INTERNAL_efd45dc0_4_k_cu_9de0dac5_98514cuda3std3__45__cpo5beginE,(_ZN39_INTERNAL_efd45dc0_4_k_cu_9de0dac5_98514cuda3std3__441_GLOBAL__N__efd45dc0_4_k_cu_9de0dac5_98516ignoreE - _ZN39_INTERNAL_efd45dc0_4_k_cu_9de0dac5_98514cuda3std3__45__cpo5beginE)
_ZN39_INTERNAL_efd45dc0_4_k_cu_9de0dac5_98514cuda3std3__45__cpo5beginE:
	.zero		1
	.type		_ZN39_INTERNAL_efd45dc0_4_k_cu_9de0dac5_98514cuda3std3__441_GLOBAL__N__efd45dc0_4_k_cu_9de0dac5_98516ignoreE,@object
	.size		_ZN39_INTERNAL_efd45dc0_4_k_cu_9de0dac5_98514cuda3std3__441_GLOBAL__N__efd45dc0_4_k_cu_9de0dac5_98516ignoreE,(_ZN39_INTERNAL_efd45dc0_4_k_cu_9de0dac5_98514cute7productE - _ZN39_INTERNAL_efd45dc0_4_k_cu_9de0dac5_98514cuda3std3__441_GLOBAL__N__efd45dc0_4_k_cu_9de0dac5_98516ignoreE)
_ZN39_INTERNAL_efd45dc0_4_k_cu_9de0dac5_98514cuda3std3__441_GLOBAL__N__efd45dc0_4_k_cu_9de0dac5_98516ignoreE:
	.zero		1
	.type		_ZN39_INTERNAL_efd45dc0_4_k_cu_9de0dac5_98514cute7productE,@object
	.size		_ZN39_INTERNAL_efd45dc0_4_k_cu_9de0dac5_98514cute7productE,(_ZN39_INTERNAL_efd45dc0_4_k_cu_9de0dac5_98514cuda3std3__45__cpo3endE - _ZN39_INTERNAL_efd45dc0_4_k_cu_9de0dac5_98514cute7productE)
_ZN39_INTERNAL_efd45dc0_4_k_cu_9de0dac5_98514cute7productE:
	.zero		1
	.type		_ZN39_INTERNAL_efd45dc0_4_k_cu_9de0dac5_98514cuda3std3__45__cpo3endE,@object
	.size		_ZN39_INTERNAL_efd45dc0_4_k_cu_9de0dac5_98514cuda3std3__45__cpo3endE,(_ZN39_INTERNAL_efd45dc0_4_k_cu_9de0dac5_98514cuda3std3__419piecewise_constructE - _ZN39_INTERNAL_efd45dc0_4_k_cu_9de0dac5_98514cuda3std3__45__cpo3endE)
_ZN39_INTERNAL_efd45dc0_4_k_cu_9de0dac5_98514cuda3std3__45__cpo3endE:
	.zero		1
	.type		_ZN39_INTERNAL_efd45dc0_4_k_cu_9de0dac5_98514cuda3std3__419piecewise_constructE,@object
	.size		_ZN39_INTERNAL_efd45dc0_4_k_cu_9de0dac5_98514cuda3std3__419piecewise_constructE,(_ZN39_INTERNAL_efd45dc0_4_k_cu_9de0dac5_98514cuda3std3__45__cpo4cendE - _ZN39_INTERNAL_efd45dc0_4_k_cu_9de0dac5_98514cuda3std3__419piecewise_constructE)
_ZN39_INTERNAL_efd45dc0_4_k_cu_9de0dac5_98514cuda3std3__419piecewise_constructE:
	.zero		1
	.type		_ZN39_INTERNAL_efd45dc0_4_k_cu_9de0dac5_98514cuda3std3__45__cpo4cendE,@object
	.size		_ZN39_INTERNAL_efd45dc0_4_k_cu_9de0dac5_98514cuda3std3__45__cpo4cendE,(_ZN39_INTERNAL_efd45dc0_4_k_cu_9de0dac5_98514cuda3std6ranges3__45__cpo4swapE - _ZN39_INTERNAL_efd45dc0_4_k_cu_9de0dac5_98514cuda3std3__45__cpo4cendE)
_ZN39_INTERNAL_efd45dc0_4_k_cu_9de0dac5_98514cuda3std3__45__cpo4cendE:
	.zero		1
	.type		_ZN39_INTERNAL_efd45dc0_4_k_cu_9de0dac5_98514cuda3std6ranges3__45__cpo4swapE,@object
	.size		_ZN39_INTERNAL_efd45dc0_4_k_cu_9de0dac5_98514cuda3std6ranges3__45__cpo4swapE,(.L_10 - _ZN39_INTERNAL_efd45dc0_4_k_cu_9de0dac5_98514cuda3std6ranges3__45__cpo4swapE)
_ZN39_INTERNAL_efd45dc0_4_k_cu_9de0dac5_98514cuda3std6ranges3__45__cpo4swapE:
	.zero		1
.L_10:


//--------------------- .nv.constant0._ZN7cutlass13device_kernelINS_4gemm6kernel13GemmUniversalIN4cute5tupleIJiiiiEEENS1_10collective13CollectiveMmaINS1_35MainloopSm100TmaUmmaWarpSpecializedILi12ELi2ELi4ENS5_IJNS4_1CILi2EEENSA_ILi1EEESC_EEEEENS5_IJNSA_ILi64EEESF_NSA_ILi32EEEEEENS_10tfloat32_tENS5_IJlSC_lEEESI_SJ_NS4_8TiledMMAINS4_8MMA_AtomIJNS4_17SM100_MMA_TF32_SSISI_SI_fLi64ELi64ELNS4_4UMMA5MajorE0ELSO_0ELNSN_7ScaleInE0ELSP_0EEEEEENS4_6LayoutINS5_IJSC_SC_SC_EEENS5_IJNSA_ILi0EEESU_SU_EEEEENS5_IJNS4_10UnderscoreESX_SX_EEEEENS4_13SM90_TMA_LOADENS4_14ComposedLayoutINS4_7SwizzleILi3ELi4ELi3EEENS4_18smem_ptr_flag_bitsILi32EEENSS_INS5_IJNSA_ILi8EEESG_EEENS5_IJSG_SC_EEEEEEEvNS4_8identityENS4_23SM90_TMA_LOAD_MULTICASTES1A_vS1B_EENS_8epilogue10collective18CollectiveEpilogueINS1E_23Sm100TmaWarpSpecializedILi3ELi2ELi16ELb1ELb0EEEJSH_NS5_IJNSS_ISF_SC_EENSS_ISG_SC_EEEEESI_SJ_SI_SJ_NS1E_6fusion15FusionCallbacksIS1I_NS1M_17LinearCombinationISI_fSI_fLNS_15FloatRoundStyleE2EEESH_S1L_JEEENS4_5SM1004TMEM4LOAD26SM100_TMEM_LOAD_16dp128b8xES10_S1A_NS4_17SM75_U32x4_LDSM_NENS4_14SM90_TMA_STOREES1A_NS4_17SM90_U32x4_STSM_NENS4_39AutoVectorizingCopyWithAssumedAlignmentILi128EEEEEEvvEEEEvNT_6ParamsE --------------------------
	.section	.nv.constant0._ZN7cutlass13device_kernelINS_4gemm6kernel13GemmUniversalIN4cute5tupleIJiiiiEEENS1_10collective13CollectiveMmaINS1_35MainloopSm100TmaUmmaWarpSpecializedILi12ELi2ELi4ENS5_IJNS4_1CILi2EEENSA_ILi1EEESC_EEEEENS5_IJNSA_ILi64EEESF_NSA_ILi32EEEEEENS_10tfloat32_tENS5_IJlSC_lEEESI_SJ_NS4_8TiledMMAINS4_8MMA_AtomIJNS4_17SM100_MMA_TF32_SSISI_SI_fLi64ELi64ELNS4_4UMMA5MajorE0ELSO_0ELNSN_7ScaleInE0ELSP_0EEEEEENS4_6LayoutINS5_IJSC_SC_SC_EEENS5_IJNSA_ILi0EEESU_SU_EEEEENS5_IJNS4_10UnderscoreESX_SX_EEEEENS4_13SM90_TMA_LOADENS4_14ComposedLayoutINS4_7SwizzleILi3ELi4ELi3EEENS4_18smem_ptr_flag_bitsILi32EEENSS_INS5_IJNSA_ILi8EEESG_EEENS5_IJSG_SC_EEEEEEEvNS4_8identityENS4_23SM90_TMA_LOAD_MULTICASTES1A_vS1B_EENS_8epilogue10collective18CollectiveEpilogueINS1E_23Sm100TmaWarpSpecializedILi3ELi2ELi16ELb1ELb0EEEJSH_NS5_IJNSS_ISF_SC_EENSS_ISG_SC_EEEEESI_SJ_SI_SJ_NS1E_6fusion15FusionCallbacksIS1I_NS1M_17LinearCombinationISI_fSI_fLNS_15FloatRoundStyleE2EEESH_S1L_JEEENS4_5SM1004TMEM4LOAD26SM100_TMEM_LOAD_16dp128b8xES10_S1A_NS4_17SM75_U32x4_LDSM_NENS4_14SM90_TMA_STOREES1A_NS4_17SM90_U32x4_STSM_NENS4_39AutoVectorizingCopyWithAssumedAlignmentILi128EEEEEEvvEEEEvNT_6ParamsE,"a",@progbits
	.sectionflags	@""
	.align	4
.nv.constant0._ZN7cutlass13device_kernelINS_4gemm6kernel13GemmUniversalIN4cute5tupleIJiiiiEEENS1_10collective13CollectiveMmaINS1_35MainloopSm100TmaUmmaWarpSpecializedILi12ELi2ELi4ENS5_IJNS4_1CILi2EEENSA_ILi1EEESC_EEEEENS5_IJNSA_ILi64EEESF_NSA_ILi32EEEEEENS_10tfloat32_tENS5_IJlSC_lEEESI_SJ_NS4_8TiledMMAINS4_8MMA_AtomIJNS4_17SM100_MMA_TF32_SSISI_SI_fLi64ELi64ELNS4_4UMMA5MajorE0ELSO_0ELNSN_7ScaleInE0ELSP_0EEEEEENS4_6LayoutINS5_IJSC_SC_SC_EEENS5_IJNSA_ILi0EEESU_SU_EEEEENS5_IJNS4_10UnderscoreESX_SX_EEEEENS4_13SM90_TMA_LOADENS4_14ComposedLayoutINS4_7SwizzleILi3ELi4ELi3EEENS4_18smem_ptr_flag_bitsILi32EEENSS_INS5_IJNSA_ILi8EEESG_EEENS5_IJSG_SC_EEEEEEEvNS4_8identityENS4_23SM90_TMA_LOAD_MULTICASTES1A_vS1B_EENS_8epilogue10collective18CollectiveEpilogueINS1E_23Sm100TmaWarpSpecializedILi3ELi2ELi16ELb1ELb0EEEJSH_NS5_IJNSS_ISF_SC_EENSS_ISG_SC_EEEEESI_SJ_SI_SJ_NS1E_6fusion15FusionCallbacksIS1I_NS1M_17LinearCombinationISI_fSI_fLNS_15FloatRoundStyleE2EEESH_S1L_JEEENS4_5SM1004TMEM4LOAD26SM100_TMEM_LOAD_16dp128b8xES10_S1A_NS4_17SM75_U32x4_LDSM_NENS4_14SM90_TMA_STOREES1A_NS4_17SM90_U32x4_STSM_NENS4_39AutoVectorizingCopyWithAssumedAlignmentILi128EEEEEEvvEEEEvNT_6ParamsE:
	.zero		2944


//--------------------- SYMBOLS --------------------------

	.type		.nv.reservedSmem.offset0,@object
	.size		.nv.reservedSmem.offset0,0x4
	.type		.nv.reservedSmem.cap,@object
	.size		.nv.reservedSmem.cap,0x4
	.type		__assertfail,@function
